//
// Generated by NVIDIA NVVM Compiler
//
// Compiler Build ID: CL-36424714
// Cuda compilation tools, release 13.0, V13.0.88
// Based on NVVM 20.0.0
//

.version 9.0
.target sm_100
.address_size 64

	// .globl	_Z33extract_minimizers_kraken2_kernelPKcPK10GenomeInfoiP12MinimizerHitPj13Kraken2Paramsi
.global .align 1 .b8 _ZN34_INTERNAL_8c230643_4_k_cu_82488ad94cuda3std3__45__cpo5beginE[1];
.global .align 1 .b8 _ZN34_INTERNAL_8c230643_4_k_cu_82488ad94cuda3std3__45__cpo3endE[1];
.global .align 1 .b8 _ZN34_INTERNAL_8c230643_4_k_cu_82488ad94cuda3std3__45__cpo6cbeginE[1];
.global .align 1 .b8 _ZN34_INTERNAL_8c230643_4_k_cu_82488ad94cuda3std3__45__cpo4cendE[1];
.global .align 1 .b8 _ZN34_INTERNAL_8c230643_4_k_cu_82488ad94cuda3std3__45__cpo6rbeginE[1];
.global .align 1 .b8 _ZN34_INTERNAL_8c230643_4_k_cu_82488ad94cuda3std3__45__cpo4rendE[1];
.global .align 1 .b8 _ZN34_INTERNAL_8c230643_4_k_cu_82488ad94cuda3std3__45__cpo7crbeginE[1];
.global .align 1 .b8 _ZN34_INTERNAL_8c230643_4_k_cu_82488ad94cuda3std3__45__cpo5crendE[1];
.global .align 1 .b8 _ZN34_INTERNAL_8c230643_4_k_cu_82488ad94cuda3std3__436_GLOBAL__N__8c230643_4_k_cu_82488ad96ignoreE[1];
.global .align 1 .b8 _ZN34_INTERNAL_8c230643_4_k_cu_82488ad94cuda3std3__419piecewise_constructE[1];
.global .align 1 .b8 _ZN34_INTERNAL_8c230643_4_k_cu_82488ad94cuda3std3__48in_placeE[1];
.global .align 1 .b8 _ZN34_INTERNAL_8c230643_4_k_cu_82488ad94cuda3std3__420unreachable_sentinelE[1];
.global .align 1 .b8 _ZN34_INTERNAL_8c230643_4_k_cu_82488ad94cuda3std3__47nulloptE[1];
.global .align 1 .b8 _ZN34_INTERNAL_8c230643_4_k_cu_82488ad94cuda3std3__48unexpectE[1];
.global .align 1 .b8 _ZN34_INTERNAL_8c230643_4_k_cu_82488ad94cuda3std6ranges3__45__cpo4swapE[1];
.global .align 1 .b8 _ZN34_INTERNAL_8c230643_4_k_cu_82488ad94cuda3std6ranges3__45__cpo9iter_moveE[1];
.global .align 1 .b8 _ZN34_INTERNAL_8c230643_4_k_cu_82488ad94cuda3std6ranges3__45__cpo5beginE[1];
.global .align 1 .b8 _ZN34_INTERNAL_8c230643_4_k_cu_82488ad94cuda3std6ranges3__45__cpo3endE[1];
.global .align 1 .b8 _ZN34_INTERNAL_8c230643_4_k_cu_82488ad94cuda3std6ranges3__45__cpo6cbeginE[1];
.global .align 1 .b8 _ZN34_INTERNAL_8c230643_4_k_cu_82488ad94cuda3std6ranges3__45__cpo4cendE[1];
.global .align 1 .b8 _ZN34_INTERNAL_8c230643_4_k_cu_82488ad94cuda3std6ranges3__45__cpo7advanceE[1];
.global .align 1 .b8 _ZN34_INTERNAL_8c230643_4_k_cu_82488ad94cuda3std6ranges3__45__cpo9iter_swapE[1];
.global .align 1 .b8 _ZN34_INTERNAL_8c230643_4_k_cu_82488ad94cuda3std6ranges3__45__cpo4nextE[1];
.global .align 1 .b8 _ZN34_INTERNAL_8c230643_4_k_cu_82488ad94cuda3std6ranges3__45__cpo4prevE[1];
.global .align 1 .b8 _ZN34_INTERNAL_8c230643_4_k_cu_82488ad94cuda3std6ranges3__45__cpo4dataE[1];
.global .align 1 .b8 _ZN34_INTERNAL_8c230643_4_k_cu_82488ad94cuda3std6ranges3__45__cpo5cdataE[1];
.global .align 1 .b8 _ZN34_INTERNAL_8c230643_4_k_cu_82488ad94cuda3std6ranges3__45__cpo4sizeE[1];
.global .align 1 .b8 _ZN34_INTERNAL_8c230643_4_k_cu_82488ad94cuda3std6ranges3__45__cpo5ssizeE[1];
.global .align 1 .b8 _ZN34_INTERNAL_8c230643_4_k_cu_82488ad94cuda3std6ranges3__45__cpo8distanceE[1];
.global .align 1 .b8 _ZN34_INTERNAL_8c230643_4_k_cu_82488ad96thrust24THRUST_300001_SM_1000_NS8cuda_cub3parE[1];
.global .align 1 .b8 _ZN34_INTERNAL_8c230643_4_k_cu_82488ad96thrust24THRUST_300001_SM_1000_NS8cuda_cub10par_nosyncE[1];
.global .align 1 .b8 _ZN34_INTERNAL_8c230643_4_k_cu_82488ad96thrust24THRUST_300001_SM_1000_NS6system6detail10sequential3seqE[1];
.global .align 1 .b8 _ZN34_INTERNAL_8c230643_4_k_cu_82488ad96thrust24THRUST_300001_SM_1000_NS6system3cpp3parE[1];
.global .align 1 .b8 _ZN34_INTERNAL_8c230643_4_k_cu_82488ad96thrust24THRUST_300001_SM_1000_NS12placeholders2_1E[1];
.global .align 1 .b8 _ZN34_INTERNAL_8c230643_4_k_cu_82488ad96thrust24THRUST_300001_SM_1000_NS12placeholders2_2E[1];
.global .align 1 .b8 _ZN34_INTERNAL_8c230643_4_k_cu_82488ad96thrust24THRUST_300001_SM_1000_NS12placeholders2_3E[1];
.global .align 1 .b8 _ZN34_INTERNAL_8c230643_4_k_cu_82488ad96thrust24THRUST_300001_SM_1000_NS12placeholders2_4E[1];
.global .align 1 .b8 _ZN34_INTERNAL_8c230643_4_k_cu_82488ad96thrust24THRUST_300001_SM_1000_NS12placeholders2_5E[1];
.global .align 1 .b8 _ZN34_INTERNAL_8c230643_4_k_cu_82488ad96thrust24THRUST_300001_SM_1000_NS12placeholders2_6E[1];
.global .align 1 .b8 _ZN34_INTERNAL_8c230643_4_k_cu_82488ad96thrust24THRUST_300001_SM_1000_NS12placeholders2_7E[1];
.global .align 1 .b8 _ZN34_INTERNAL_8c230643_4_k_cu_82488ad96thrust24THRUST_300001_SM_1000_NS12placeholders2_8E[1];
.global .align 1 .b8 _ZN34_INTERNAL_8c230643_4_k_cu_82488ad96thrust24THRUST_300001_SM_1000_NS12placeholders2_9E[1];
.global .align 1 .b8 _ZN34_INTERNAL_8c230643_4_k_cu_82488ad96thrust24THRUST_300001_SM_1000_NS12placeholders3_10E[1];
.global .align 1 .b8 _ZN34_INTERNAL_8c230643_4_k_cu_82488ad96thrust24THRUST_300001_SM_1000_NS3seqE[1];
.global .align 1 .b8 _ZN34_INTERNAL_8c230643_4_k_cu_82488ad96thrust24THRUST_300001_SM_1000_NS6deviceE[1];

.visible .entry _Z33extract_minimizers_kraken2_kernelPKcPK10GenomeInfoiP12MinimizerHitPj13Kraken2Paramsi(
	.param .u64 .ptr .align 1 _Z33extract_minimizers_kraken2_kernelPKcPK10GenomeInfoiP12MinimizerHitPj13Kraken2Paramsi_param_0,
	.param .u64 .ptr .align 1 _Z33extract_minimizers_kraken2_kernelPKcPK10GenomeInfoiP12MinimizerHitPj13Kraken2Paramsi_param_1,
	.param .u32 _Z33extract_minimizers_kraken2_kernelPKcPK10GenomeInfoiP12MinimizerHitPj13Kraken2Paramsi_param_2,
	.param .u64 .ptr .align 1 _Z33extract_minimizers_kraken2_kernelPKcPK10GenomeInfoiP12MinimizerHitPj13Kraken2Paramsi_param_3,
	.param .u64 .ptr .align 1 _Z33extract_minimizers_kraken2_kernelPKcPK10GenomeInfoiP12MinimizerHitPj13Kraken2Paramsi_param_4,
	.param .align 4 .b8 _Z33extract_minimizers_kraken2_kernelPKcPK10GenomeInfoiP12MinimizerHitPj13Kraken2Paramsi_param_5[16],
	.param .u32 _Z33extract_minimizers_kraken2_kernelPKcPK10GenomeInfoiP12MinimizerHitPj13Kraken2Paramsi_param_6
)
{
	.reg .pred 	%p<124>;
	.reg .b16 	%rs<11>;
	.reg .b32 	%r<198>;
	.reg .b64 	%rd<270>;

	ld.param.u64 	%rd66, [_Z33extract_minimizers_kraken2_kernelPKcPK10GenomeInfoiP12MinimizerHitPj13Kraken2Paramsi_param_0];
	ld.param.u32 	%r1, [_Z33extract_minimizers_kraken2_kernelPKcPK10GenomeInfoiP12MinimizerHitPj13Kraken2Paramsi_param_5];
	ld.param.u32 	%r2, [_Z33extract_minimizers_kraken2_kernelPKcPK10GenomeInfoiP12MinimizerHitPj13Kraken2Paramsi_param_5+4];
	ld.param.u32 	%r3, [_Z33extract_minimizers_kraken2_kernelPKcPK10GenomeInfoiP12MinimizerHitPj13Kraken2Paramsi_param_5+8];
	ld.param.u64 	%rd67, [_Z33extract_minimizers_kraken2_kernelPKcPK10GenomeInfoiP12MinimizerHitPj13Kraken2Paramsi_param_1];
	ld.param.u32 	%r76, [_Z33extract_minimizers_kraken2_kernelPKcPK10GenomeInfoiP12MinimizerHitPj13Kraken2Paramsi_param_2];
	ld.param.u64 	%rd68, [_Z33extract_minimizers_kraken2_kernelPKcPK10GenomeInfoiP12MinimizerHitPj13Kraken2Paramsi_param_3];
	ld.param.u64 	%rd69, [_Z33extract_minimizers_kraken2_kernelPKcPK10GenomeInfoiP12MinimizerHitPj13Kraken2Paramsi_param_4];
	ld.param.u32 	%r75, [_Z33extract_minimizers_kraken2_kernelPKcPK10GenomeInfoiP12MinimizerHitPj13Kraken2Paramsi_param_6];
	cvta.to.global.u64 	%rd1, %rd68;
	cvta.to.global.u64 	%rd2, %rd69;
	mov.u32 	%r4, %ctaid.x;
	setp.ge.s32 	%p6, %r4, %r76;
	@%p6 bra 	$L__BB0_133;
	cvta.to.global.u64 	%rd70, %rd67;
	cvta.to.global.u64 	%rd3, %rd66;
	mul.wide.u32 	%rd71, %r4, 16;
	add.s64 	%rd4, %rd70, %rd71;
	ld.global.u32 	%r5, [%rd4+8];
	setp.lt.u32 	%p7, %r5, %r1;
	mov.u32 	%r77, %tid.x;
	setp.ne.s32 	%p8, %r77, 0;
	or.pred  	%p9, %p8, %p7;
	@%p9 bra 	$L__BB0_133;
	sub.s32 	%r6, %r5, %r1;
	sub.s32 	%r78, %r1, %r2;
	setp.lt.s32 	%p10, %r78, 0;
	add.s32 	%r7, %r3, 1;
	@%p10 bra 	$L__BB0_133;
	ld.global.u32 	%rd72, [%rd4+4];
	add.s64 	%rd5, %rd3, %rd72;
	setp.lt.s32 	%p11, %r3, 1;
	@%p11 bra 	$L__BB0_76;
	setp.gt.s32 	%p61, %r2, 0;
	@%p61 bra 	$L__BB0_9;
	mov.b64 	%rd255, -1;
	mov.b32 	%r187, 0;
$L__BB0_6:
	setp.lt.s32 	%p63, %r1, 1;
	mov.b64 	%rd143, 0;
	mov.pred 	%p62, -1;
	mov.pred 	%p120, %p62;
	mov.u64 	%rd254, %rd143;
	@%p63 bra 	$L__BB0_72;
	mov.b32 	%r188, 0;
$L__BB0_8:
	add.s32 	%r108, %r188, %r187;
	cvt.s64.s32 	%rd146, %r108;
	add.s64 	%rd147, %rd5, %rd146;
	ld.global.u8 	%rs6, [%rd147];
	mov.b64 	%rd254, -1;
	mov.pred 	%p120, 0;
	add.s16 	%rs7, %rs6, -65;
	setp.gt.u16 	%p65, %rs7, 51;
	cvt.u64.u16 	%rd145, %rs7;
	@%p65 bra 	$L__BB0_72;
	bra.uni 	$L__BB0_70;
$L__BB0_9:
	and.b32  	%r8, %r2, 3;
	mov.b64 	%rd232, -1;
	mov.b32 	%r170, 0;
$L__BB0_10:
	setp.lt.s32 	%p74, %r1, 1;
	@%p74 bra 	$L__BB0_15;
	mov.b32 	%r171, 0;
$L__BB0_12:
	add.s32 	%r114, %r171, %r170;
	cvt.s64.s32 	%rd157, %r114;
	add.s64 	%rd158, %rd5, %rd157;
	ld.global.u8 	%rs8, [%rd158];
	add.s16 	%rs9, %rs8, -65;
	setp.gt.u16 	%p75, %rs9, 51;
	cvt.u64.u16 	%rd156, %rs9;
	@%p75 bra 	$L__BB0_21;
	cvt.u32.u64 	%r115, %rd156;
	mov.b64 	%rd159, 1;
	shl.b64 	%rd160, %rd159, %r115;
	and.b64  	%rd161, %rd160, 2252096166953029;
	setp.ne.s64 	%p76, %rd161, 0;
	@%p76 bra 	$L__BB0_14;
	bra.uni 	$L__BB0_21;
$L__BB0_14:
	add.s32 	%r171, %r171, 1;
	setp.eq.s32 	%p77, %r171, %r1;
	@%p77 bra 	$L__BB0_15;
	bra.uni 	$L__BB0_12;
$L__BB0_15:
	mov.b64 	%rd233, -1;
	mov.b32 	%r172, 0;
$L__BB0_16:
	mov.u32 	%r14, %r172;
	neg.s32 	%r174, %r2;
	add.s32 	%r173, %r14, %r170;
	mov.b64 	%rd236, 0;
$L__BB0_17:
	cvt.s64.s32 	%rd165, %r173;
	add.s64 	%rd166, %rd5, %rd165;
	ld.global.u8 	%rs10, [%rd166];
	mov.b64 	%rd237, 0;
	mov.pred 	%p119, 0;
	setp.gt.s16 	%p79, %rs10, 96;
	@%p79 bra 	$L__BB0_29;
	setp.gt.s16 	%p85, %rs10, 70;
	@%p85 bra 	$L__BB0_26;
	setp.eq.s16 	%p88, %rs10, 65;
	@%p88 bra 	$L__BB0_37;
	setp.eq.s16 	%p89, %rs10, 67;
	@%p89 bra 	$L__BB0_32;
	bra.uni 	$L__BB0_28;
$L__BB0_21:
	mov.b64 	%rd233, -1;
$L__BB0_22:
	setp.eq.s64 	%p114, %rd233, -1;
	setp.eq.s64 	%p115, %rd233, %rd232;
	or.pred  	%p116, %p114, %p115;
	@%p116 bra 	$L__BB0_25;
	atom.global.add.u32 	%r12, [%rd2], 1;
	setp.ge.u32 	%p117, %r12, %r75;
	@%p117 bra 	$L__BB0_133;
	ld.global.u32 	%r168, [%rd4];
	ld.global.u32 	%r169, [%rd4+12];
	mul.wide.u32 	%rd230, %r12, 24;
	add.s64 	%rd231, %rd1, %rd230;
	st.global.u64 	[%rd231], %rd233;
	st.global.v2.u32 	[%rd231+8], {%r168, %r170};
	st.global.u32 	[%rd231+16], %r169;
	mov.u64 	%rd232, %rd233;
$L__BB0_25:
	add.s32 	%r170, %r170, 1;
	setp.gt.u32 	%p118, %r170, %r6;
	@%p118 bra 	$L__BB0_133;
	bra.uni 	$L__BB0_10;
$L__BB0_26:
	setp.eq.s16 	%p86, %rs10, 71;
	@%p86 bra 	$L__BB0_36;
	setp.eq.s16 	%p87, %rs10, 84;
	@%p87 bra 	$L__BB0_35;
$L__BB0_28:
	mov.b64 	%rd237, 4;
	mov.pred 	%p119, -1;
	bra.uni 	$L__BB0_37;
$L__BB0_29:
	setp.gt.s16 	%p80, %rs10, 102;
	@%p80 bra 	$L__BB0_33;
	setp.eq.s16 	%p83, %rs10, 97;
	@%p83 bra 	$L__BB0_37;
	setp.eq.s16 	%p84, %rs10, 99;
	@%p84 bra 	$L__BB0_32;
	bra.uni 	$L__BB0_28;
$L__BB0_32:
	mov.b64 	%rd237, 1;
	bra.uni 	$L__BB0_37;
$L__BB0_33:
	setp.eq.s16 	%p81, %rs10, 103;
	@%p81 bra 	$L__BB0_36;
	setp.ne.s16 	%p82, %rs10, 116;
	@%p82 bra 	$L__BB0_28;
$L__BB0_35:
	mov.b64 	%rd237, 3;
	bra.uni 	$L__BB0_37;
$L__BB0_36:
	mov.b64 	%rd237, 2;
$L__BB0_37:
	@%p119 bra 	$L__BB0_69;
	shl.b64 	%rd171, %rd236, 2;
	or.b64  	%rd236, %rd237, %rd171;
	add.s32 	%r174, %r174, 1;
	setp.ne.s32 	%p94, %r174, 0;
	add.s32 	%r173, %r173, 1;
	@%p94 bra 	$L__BB0_17;
	setp.eq.s64 	%p95, %rd236, -1;
	@%p95 bra 	$L__BB0_69;
	setp.lt.u32 	%p96, %r2, 4;
	mov.b64 	%rd240, 0;
	mov.b32 	%r176, 0;
	@%p96 bra 	$L__BB0_44;
	mov.b64 	%rd241, 0;
	mov.b32 	%r175, 0;
$L__BB0_42:
	shl.b32 	%r119, %r175, 1;
	shr.u64 	%rd175, %rd236, %r119;
	add.s32 	%r120, %r119, 2;
	shr.u64 	%rd176, %rd236, %r120;
	add.s32 	%r121, %r119, 4;
	shr.u64 	%rd177, %rd236, %r121;
	add.s32 	%r122, %r119, 6;
	shr.u64 	%rd178, %rd236, %r122;
	and.b64  	%rd179, %rd178, 3;
	shl.b64 	%rd180, %rd176, 4;
	and.b64  	%rd181, %rd180, 48;
	shl.b64 	%rd182, %rd175, 6;
	and.b64  	%rd183, %rd182, 192;
	shl.b64 	%rd184, %rd241, 8;
	or.b64  	%rd185, %rd184, %rd183;
	xor.b64  	%rd186, %rd185, 192;
	or.b64  	%rd187, %rd186, %rd181;
	xor.b64  	%rd188, %rd187, 48;
	shl.b64 	%rd189, %rd177, 2;
	and.b64  	%rd190, %rd189, 12;
	or.b64  	%rd191, %rd188, %rd190;
	xor.b64  	%rd192, %rd191, 12;
	or.b64  	%rd193, %rd179, %rd192;
	xor.b64  	%rd241, %rd193, 3;
	sub.s32 	%r175, %r121, %r175;
	and.b32  	%r23, %r2, 2147483644;
	setp.ne.s32 	%p97, %r175, %r23;
	@%p97 bra 	$L__BB0_42;
	shl.b64 	%rd240, %rd241, 2;
	shl.b32 	%r176, %r23, 1;
$L__BB0_44:
	setp.eq.s32 	%p98, %r8, 0;
	@%p98 bra 	$L__BB0_48;
	setp.eq.s32 	%p99, %r8, 1;
	shr.u64 	%rd194, %rd236, %r176;
	and.b64  	%rd195, %rd194, 3;
	add.s64 	%rd196, %rd195, %rd240;
	xor.b64  	%rd241, %rd196, 3;
	@%p99 bra 	$L__BB0_48;
	setp.eq.s32 	%p100, %r8, 2;
	add.s32 	%r123, %r176, 2;
	shr.u64 	%rd197, %rd236, %r123;
	and.b64  	%rd198, %rd197, 3;
	shl.b64 	%rd199, %rd241, 2;
	or.b64  	%rd200, %rd198, %rd199;
	xor.b64  	%rd241, %rd200, 3;
	@%p100 bra 	$L__BB0_48;
	add.s32 	%r124, %r176, 4;
	shr.u64 	%rd201, %rd236, %r124;
	and.b64  	%rd202, %rd201, 3;
	shl.b64 	%rd203, %rd241, 2;
	or.b64  	%rd204, %rd202, %rd203;
	xor.b64  	%rd241, %rd204, 3;
$L__BB0_48:
	setp.lt.u32 	%p101, %r2, 4;
	min.u64 	%rd22, %rd236, %rd241;
	mov.b64 	%rd243, 0;
	mov.b32 	%r183, 0;
	mov.u32 	%r179, %r183;
	@%p101 bra 	$L__BB0_59;
	mov.b64 	%rd243, 0;
	mov.b32 	%r177, 0;
	mov.u32 	%r179, %r177;
$L__BB0_50:
	rem.u32 	%r127, %r177, %r7;
	setp.ne.s32 	%p102, %r127, 0;
	@%p102 bra 	$L__BB0_52;
	not.b32 	%r128, %r177;
	add.s32 	%r129, %r2, %r128;
	shl.b32 	%r130, %r129, 1;
	shr.u64 	%rd208, %rd22, %r130;
	and.b64  	%rd209, %rd208, 3;
	shl.b32 	%r131, %r179, 1;
	shl.b64 	%rd210, %rd209, %r131;
	or.b64  	%rd243, %rd210, %rd243;
	add.s32 	%r179, %r179, 1;
$L__BB0_52:
	add.s32 	%r132, %r177, 1;
	rem.u32 	%r133, %r132, %r7;
	setp.ne.s32 	%p103, %r133, 0;
	@%p103 bra 	$L__BB0_54;
	sub.s32 	%r134, %r2, %r177;
	shl.b32 	%r135, %r134, 1;
	add.s32 	%r136, %r135, -4;
	shr.u64 	%rd211, %rd22, %r136;
	and.b64  	%rd212, %rd211, 3;
	shl.b32 	%r137, %r179, 1;
	shl.b64 	%rd213, %rd212, %r137;
	or.b64  	%rd243, %rd213, %rd243;
	add.s32 	%r179, %r179, 1;
$L__BB0_54:
	add.s32 	%r138, %r177, 2;
	rem.u32 	%r139, %r138, %r7;
	setp.ne.s32 	%p104, %r139, 0;
	@%p104 bra 	$L__BB0_56;
	sub.s32 	%r140, %r2, %r177;
	shl.b32 	%r141, %r140, 1;
	add.s32 	%r142, %r141, -6;
	shr.u64 	%rd214, %rd22, %r142;
	and.b64  	%rd215, %rd214, 3;
	shl.b32 	%r143, %r179, 1;
	shl.b64 	%rd216, %rd215, %r143;
	or.b64  	%rd243, %rd216, %rd243;
	add.s32 	%r179, %r179, 1;
$L__BB0_56:
	add.s32 	%r144, %r177, 3;
	rem.u32 	%r145, %r144, %r7;
	setp.ne.s32 	%p105, %r145, 0;
	@%p105 bra 	$L__BB0_58;
	sub.s32 	%r146, %r2, %r177;
	shl.b32 	%r147, %r146, 1;
	add.s32 	%r148, %r147, -8;
	shr.u64 	%rd217, %rd22, %r148;
	and.b64  	%rd218, %rd217, 3;
	shl.b32 	%r149, %r179, 1;
	shl.b64 	%rd219, %rd218, %r149;
	or.b64  	%rd243, %rd219, %rd243;
	add.s32 	%r179, %r179, 1;
$L__BB0_58:
	add.s32 	%r177, %r177, 4;
	and.b32  	%r183, %r2, 2147483644;
	setp.ne.s32 	%p106, %r177, %r183;
	@%p106 bra 	$L__BB0_50;
$L__BB0_59:
	setp.eq.s32 	%p107, %r8, 0;
	@%p107 bra 	$L__BB0_68;
	rem.u32 	%r150, %r183, %r7;
	setp.ne.s32 	%p108, %r150, 0;
	@%p108 bra 	$L__BB0_62;
	not.b32 	%r151, %r183;
	add.s32 	%r152, %r2, %r151;
	shl.b32 	%r153, %r152, 1;
	shr.u64 	%rd220, %rd22, %r153;
	and.b64  	%rd221, %rd220, 3;
	shl.b32 	%r154, %r179, 1;
	shl.b64 	%rd222, %rd221, %r154;
	or.b64  	%rd243, %rd222, %rd243;
	add.s32 	%r179, %r179, 1;
$L__BB0_62:
	setp.eq.s32 	%p109, %r8, 1;
	@%p109 bra 	$L__BB0_68;
	add.s32 	%r155, %r183, 1;
	rem.u32 	%r156, %r155, %r7;
	setp.ne.s32 	%p110, %r156, 0;
	@%p110 bra 	$L__BB0_65;
	sub.s32 	%r157, %r2, %r183;
	shl.b32 	%r158, %r157, 1;
	add.s32 	%r159, %r158, -4;
	shr.u64 	%rd223, %rd22, %r159;
	and.b64  	%rd224, %rd223, 3;
	shl.b32 	%r160, %r179, 1;
	shl.b64 	%rd225, %rd224, %r160;
	or.b64  	%rd243, %rd225, %rd243;
	add.s32 	%r179, %r179, 1;
$L__BB0_65:
	setp.eq.s32 	%p111, %r8, 2;
	@%p111 bra 	$L__BB0_68;
	add.s32 	%r161, %r183, 2;
	rem.u32 	%r162, %r161, %r7;
	setp.ne.s32 	%p112, %r162, 0;
	@%p112 bra 	$L__BB0_68;
	sub.s32 	%r163, %r2, %r183;
	shl.b32 	%r164, %r163, 1;
	add.s32 	%r165, %r164, -6;
	shr.u64 	%rd226, %rd22, %r165;
	and.b64  	%rd227, %rd226, 3;
	shl.b32 	%r166, %r179, 1;
	shl.b64 	%rd228, %rd227, %r166;
	or.b64  	%rd243, %rd228, %rd243;
$L__BB0_68:
	min.u64 	%rd233, %rd243, %rd233;
$L__BB0_69:
	add.s32 	%r172, %r14, 1;
	sub.s32 	%r167, %r1, %r2;
	setp.eq.s32 	%p113, %r14, %r167;
	@%p113 bra 	$L__BB0_22;
	bra.uni 	$L__BB0_16;
$L__BB0_70:
	cvt.u32.u64 	%r109, %rd145;
	mov.b64 	%rd148, 1;
	shl.b64 	%rd149, %rd148, %r109;
	and.b64  	%rd150, %rd149, 2252096166953029;
	setp.ne.s64 	%p66, %rd150, 0;
	@%p66 bra 	$L__BB0_71;
	bra.uni 	$L__BB0_72;
$L__BB0_71:
	add.s32 	%r188, %r188, 1;
	setp.ne.s32 	%p68, %r188, %r1;
	mov.pred 	%p120, %p62;
	mov.u64 	%rd254, %rd143;
	@%p68 bra 	$L__BB0_8;
$L__BB0_72:
	setp.eq.s64 	%p69, %rd254, %rd255;
	not.pred 	%p70, %p120;
	or.pred  	%p71, %p70, %p69;
	@%p71 bra 	$L__BB0_75;
	atom.global.add.u32 	%r48, [%rd2], 1;
	setp.ge.u32 	%p72, %r48, %r75;
	@%p72 bra 	$L__BB0_133;
	ld.global.u32 	%r110, [%rd4];
	ld.global.u32 	%r111, [%rd4+12];
	mul.wide.u32 	%rd153, %r48, 24;
	add.s64 	%rd154, %rd1, %rd153;
	st.global.u64 	[%rd154], %rd254;
	st.global.v2.u32 	[%rd154+8], {%r110, %r187};
	st.global.u32 	[%rd154+16], %r111;
	mov.u64 	%rd255, %rd254;
$L__BB0_75:
	add.s32 	%r187, %r187, 1;
	setp.gt.u32 	%p73, %r187, %r6;
	@%p73 bra 	$L__BB0_133;
	bra.uni 	$L__BB0_6;
$L__BB0_76:
	setp.lt.s32 	%p12, %r2, 1;
	@%p12 bra 	$L__BB0_118;
	add.s32 	%r50, %r78, 1;
	and.b32  	%r51, %r2, 3;
	and.b32  	%r52, %r2, 2147483644;
	mov.b64 	%rd256, -1;
	mov.b32 	%r189, 0;
$L__BB0_78:
	setp.lt.s32 	%p28, %r1, 1;
	@%p28 bra 	$L__BB0_83;
	mov.b32 	%r190, 0;
$L__BB0_80:
	add.s32 	%r91, %r190, %r189;
	cvt.s64.s32 	%rd90, %r91;
	add.s64 	%rd91, %rd5, %rd90;
	ld.global.u8 	%rs3, [%rd91];
	add.s16 	%rs4, %rs3, -65;
	setp.gt.u16 	%p29, %rs4, 51;
	cvt.u64.u16 	%rd89, %rs4;
	@%p29 bra 	$L__BB0_89;
	cvt.u32.u64 	%r92, %rd89;
	mov.b64 	%rd92, 1;
	shl.b64 	%rd93, %rd92, %r92;
	and.b64  	%rd94, %rd93, 2252096166953029;
	setp.ne.s64 	%p30, %rd94, 0;
	@%p30 bra 	$L__BB0_82;
	bra.uni 	$L__BB0_89;
$L__BB0_82:
	add.s32 	%r190, %r190, 1;
	setp.eq.s32 	%p31, %r190, %r1;
	@%p31 bra 	$L__BB0_83;
	bra.uni 	$L__BB0_80;
$L__BB0_83:
	mov.b64 	%rd257, -1;
	mov.b32 	%r191, 0;
$L__BB0_84:
	add.s32 	%r59, %r191, %r189;
	mov.b64 	%rd260, 0;
	mov.b32 	%r192, 0;
$L__BB0_85:
	add.s32 	%r95, %r59, %r192;
	cvt.s64.s32 	%rd98, %r95;
	add.s64 	%rd99, %rd5, %rd98;
	ld.global.u8 	%rs5, [%rd99];
	mov.b64 	%rd261, 0;
	mov.pred 	%p121, 0;
	setp.gt.s16 	%p33, %rs5, 96;
	@%p33 bra 	$L__BB0_97;
	setp.gt.s16 	%p39, %rs5, 70;
	@%p39 bra 	$L__BB0_94;
	setp.eq.s16 	%p42, %rs5, 65;
	@%p42 bra 	$L__BB0_105;
	setp.eq.s16 	%p43, %rs5, 67;
	@%p43 bra 	$L__BB0_100;
	bra.uni 	$L__BB0_96;
$L__BB0_89:
	mov.b64 	%rd257, -1;
$L__BB0_90:
	setp.eq.s64 	%p56, %rd257, -1;
	setp.eq.s64 	%p57, %rd257, %rd256;
	or.pred  	%p58, %p56, %p57;
	@%p58 bra 	$L__BB0_93;
	atom.global.add.u32 	%r56, [%rd2], 1;
	setp.ge.u32 	%p59, %r56, %r75;
	@%p59 bra 	$L__BB0_133;
	ld.global.u32 	%r104, [%rd4];
	ld.global.u32 	%r105, [%rd4+12];
	mul.wide.u32 	%rd140, %r56, 24;
	add.s64 	%rd141, %rd1, %rd140;
	st.global.u64 	[%rd141], %rd257;
	st.global.v2.u32 	[%rd141+8], {%r104, %r189};
	st.global.u32 	[%rd141+16], %r105;
	mov.u64 	%rd256, %rd257;
$L__BB0_93:
	add.s32 	%r189, %r189, 1;
	setp.gt.u32 	%p60, %r189, %r6;
	@%p60 bra 	$L__BB0_133;
	bra.uni 	$L__BB0_78;
$L__BB0_94:
	setp.eq.s16 	%p40, %rs5, 71;
	@%p40 bra 	$L__BB0_104;
	setp.eq.s16 	%p41, %rs5, 84;
	@%p41 bra 	$L__BB0_103;
$L__BB0_96:
	mov.b64 	%rd261, 4;
	mov.pred 	%p121, -1;
	bra.uni 	$L__BB0_105;
$L__BB0_97:
	setp.gt.s16 	%p34, %rs5, 102;
	@%p34 bra 	$L__BB0_101;
	setp.eq.s16 	%p37, %rs5, 97;
	@%p37 bra 	$L__BB0_105;
	setp.eq.s16 	%p38, %rs5, 99;
	@%p38 bra 	$L__BB0_100;
	bra.uni 	$L__BB0_96;
$L__BB0_100:
	mov.b64 	%rd261, 1;
	bra.uni 	$L__BB0_105;
$L__BB0_101:
	setp.eq.s16 	%p35, %rs5, 103;
	@%p35 bra 	$L__BB0_104;
	setp.ne.s16 	%p36, %rs5, 116;
	@%p36 bra 	$L__BB0_96;
$L__BB0_103:
	mov.b64 	%rd261, 3;
	bra.uni 	$L__BB0_105;
$L__BB0_104:
	mov.b64 	%rd261, 2;
$L__BB0_105:
	@%p121 bra 	$L__BB0_117;
	shl.b64 	%rd104, %rd260, 2;
	or.b64  	%rd260, %rd261, %rd104;
	add.s32 	%r192, %r192, 1;
	setp.ne.s32 	%p48, %r192, %r2;
	@%p48 bra 	$L__BB0_85;
	setp.eq.s64 	%p49, %rd260, -1;
	@%p49 bra 	$L__BB0_117;
	setp.lt.u32 	%p50, %r2, 4;
	mov.b64 	%rd264, 0;
	mov.b32 	%r194, 0;
	@%p50 bra 	$L__BB0_112;
	mov.b64 	%rd265, 0;
	mov.b32 	%r193, 0;
$L__BB0_110:
	shl.b32 	%r98, %r193, 1;
	shr.u64 	%rd108, %rd260, %r98;
	add.s32 	%r99, %r98, 2;
	shr.u64 	%rd109, %rd260, %r99;
	add.s32 	%r100, %r98, 4;
	shr.u64 	%rd110, %rd260, %r100;
	add.s32 	%r101, %r98, 6;
	shr.u64 	%rd111, %rd260, %r101;
	and.b64  	%rd112, %rd111, 3;
	shl.b64 	%rd113, %rd109, 4;
	and.b64  	%rd114, %rd113, 48;
	shl.b64 	%rd115, %rd108, 6;
	and.b64  	%rd116, %rd115, 192;
	shl.b64 	%rd117, %rd265, 8;
	or.b64  	%rd118, %rd117, %rd116;
	xor.b64  	%rd119, %rd118, 192;
	or.b64  	%rd120, %rd119, %rd114;
	xor.b64  	%rd121, %rd120, 48;
	shl.b64 	%rd122, %rd110, 2;
	and.b64  	%rd123, %rd122, 12;
	or.b64  	%rd124, %rd121, %rd123;
	xor.b64  	%rd125, %rd124, 12;
	or.b64  	%rd126, %rd112, %rd125;
	xor.b64  	%rd265, %rd126, 3;
	sub.s32 	%r193, %r100, %r193;
	setp.ne.s32 	%p51, %r193, %r52;
	@%p51 bra 	$L__BB0_110;
	shl.b64 	%rd264, %rd265, 2;
	shl.b32 	%r194, %r52, 1;
$L__BB0_112:
	setp.eq.s32 	%p52, %r51, 0;
	@%p52 bra 	$L__BB0_116;
	setp.eq.s32 	%p53, %r51, 1;
	shr.u64 	%rd127, %rd260, %r194;
	and.b64  	%rd128, %rd127, 3;
	add.s64 	%rd129, %rd128, %rd264;
	xor.b64  	%rd265, %rd129, 3;
	@%p53 bra 	$L__BB0_116;
	setp.eq.s32 	%p54, %r51, 2;
	add.s32 	%r102, %r194, 2;
	shr.u64 	%rd130, %rd260, %r102;
	and.b64  	%rd131, %rd130, 3;
	shl.b64 	%rd132, %rd265, 2;
	or.b64  	%rd133, %rd131, %rd132;
	xor.b64  	%rd265, %rd133, 3;
	@%p54 bra 	$L__BB0_116;
	add.s32 	%r103, %r194, 4;
	shr.u64 	%rd134, %rd260, %r103;
	and.b64  	%rd135, %rd134, 3;
	shl.b64 	%rd136, %rd265, 2;
	or.b64  	%rd137, %rd135, %rd136;
	xor.b64  	%rd265, %rd137, 3;
$L__BB0_116:
	min.u64 	%rd138, %rd260, %rd265;
	min.u64 	%rd257, %rd138, %rd257;
$L__BB0_117:
	add.s32 	%r191, %r191, 1;
	setp.eq.s32 	%p55, %r191, %r50;
	@%p55 bra 	$L__BB0_90;
	bra.uni 	$L__BB0_84;
$L__BB0_118:
	setp.gt.s32 	%p13, %r1, 0;
	@%p13 bra 	$L__BB0_124;
	mov.pred 	%p123, 0;
	mov.b32 	%r197, 0;
$L__BB0_120:
	@%p123 bra 	$L__BB0_123;
	atom.global.add.u32 	%r73, [%rd2], 1;
	setp.ge.u32 	%p15, %r73, %r75;
	@%p15 bra 	$L__BB0_133;
	ld.global.u32 	%r80, [%rd4];
	ld.global.u32 	%r81, [%rd4+12];
	mul.wide.u32 	%rd73, %r73, 24;
	add.s64 	%rd74, %rd1, %rd73;
	mov.b64 	%rd75, 0;
	st.global.u64 	[%rd74], %rd75;
	st.global.v2.u32 	[%rd74+8], {%r80, %r197};
	st.global.u32 	[%rd74+16], %r81;
$L__BB0_123:
	add.s32 	%r197, %r197, 1;
	setp.le.u32 	%p17, %r197, %r6;
	mov.pred 	%p123, -1;
	@%p17 bra 	$L__BB0_120;
	bra.uni 	$L__BB0_133;
$L__BB0_124:
	mov.b64 	%rd267, -1;
	mov.b32 	%r195, 0;
$L__BB0_125:
	mov.b32 	%r196, 0;
$L__BB0_126:
	add.s32 	%r84, %r196, %r195;
	cvt.s64.s32 	%rd79, %r84;
	add.s64 	%rd80, %rd5, %rd79;
	ld.global.u8 	%rs1, [%rd80];
	mov.b64 	%rd268, -1;
	mov.pred 	%p122, 0;
	add.s16 	%rs2, %rs1, -65;
	setp.gt.u16 	%p19, %rs2, 51;
	cvt.u64.u16 	%rd78, %rs2;
	@%p19 bra 	$L__BB0_129;
	cvt.u32.u64 	%r85, %rd78;
	mov.b64 	%rd81, 1;
	shl.b64 	%rd82, %rd81, %r85;
	and.b64  	%rd83, %rd82, 2252096166953029;
	setp.ne.s64 	%p20, %rd83, 0;
	@%p20 bra 	$L__BB0_128;
	bra.uni 	$L__BB0_129;
$L__BB0_128:
	add.s32 	%r196, %r196, 1;
	setp.ne.s32 	%p22, %r196, %r1;
	mov.b64 	%rd268, 0;
	mov.pred 	%p122, -1;
	@%p22 bra 	$L__BB0_126;
$L__BB0_129:
	setp.eq.s64 	%p23, %rd268, %rd267;
	not.pred 	%p24, %p122;
	or.pred  	%p25, %p24, %p23;
	@%p25 bra 	$L__BB0_132;
	atom.global.add.u32 	%r70, [%rd2], 1;
	setp.ge.u32 	%p26, %r70, %r75;
	@%p26 bra 	$L__BB0_133;
	ld.global.u32 	%r86, [%rd4];
	ld.global.u32 	%r87, [%rd4+12];
	mul.wide.u32 	%rd86, %r70, 24;
	add.s64 	%rd87, %rd1, %rd86;
	st.global.u64 	[%rd87], %rd268;
	st.global.v2.u32 	[%rd87+8], {%r86, %r195};
	st.global.u32 	[%rd87+16], %r87;
	mov.u64 	%rd267, %rd268;
$L__BB0_132:
	add.s32 	%r195, %r195, 1;
	setp.gt.u32 	%p27, %r195, %r6;
	@%p27 bra 	$L__BB0_133;
	bra.uni 	$L__BB0_125;
$L__BB0_133:
	ret;

}
	// .globl	_ZN3cub18CUB_300001_SM_10006detail11EmptyKernelIvEEvv
.visible .entry _ZN3cub18CUB_300001_SM_10006detail11EmptyKernelIvEEvv()
{


	ret;

}


// ===== COMPILED SASS (sm_100) =====

	.target	sm_100

	.elftype	@"ET_EXEC"


//--------------------- .note.nv.tkinfo           --------------------------
	.section	.note.nv.tkinfo,"",@"SHT_NOTE"
	.sectionflags	@"SHF_NOTE_NV_TKINFO"
	.tkinfo
        /*0018*/ 	.word	0x00000002
        /*0030*/ 	.string	""
        /*0030*/ 	.string	"ptxas"
        /*0030*/ 	.string	"Cuda compilation tools, release 13.0, V13.0.88"
        /*0030*/ 	.string	"Build cuda_13.0.r13.0/compiler.36424714_0"
        /*0030*/ 	.string	"-arch sm_100 -m 64 "



//--------------------- .note.nv.cuinfo           --------------------------
	.section	.note.nv.cuinfo,"",@"SHT_NOTE"
	.sectionflags	@"SHF_NOTE_NV_CUINFO"
        /*0018*/ 	.short	0x0002
        /*001a*/ 	.short	0x0064
        /*001c*/ 	.short	0x0082
	.zero		2


//--------------------- .nv.info                  --------------------------
	.section	.nv.info,"",@"SHT_CUDA_INFO"
	.align	4


	//----- nvinfo : EIATTR_REGCOUNT
	.align		4
        /*0000*/ 	.byte	0x04, 0x2f
        /*0002*/ 	.short	(.L_46 - .L_45)
	.align		4
.L_45:
        /*0004*/ 	.word	index@(_Z33extract_minimizers_kraken2_kernelPKcPK10GenomeInfoiP12MinimizerHitPj13Kraken2Paramsi)
        /*0008*/ 	.word	0x00000016


	//----- nvinfo : EIATTR_FRAME_SIZE
	.align		4
.L_46:
        /*000c*/ 	.byte	0x04, 0x11
        /*000e*/ 	.short	(.L_48 - .L_47)
	.align		4
.L_47:
        /*0010*/ 	.word	index@(_Z33extract_minimizers_kraken2_kernelPKcPK10GenomeInfoiP12MinimizerHitPj13Kraken2Paramsi)
        /*0014*/ 	.word	0x00000000


	//----- nvinfo : EIATTR_REGCOUNT
	.align		4
.L_48:
        /*0018*/ 	.byte	0x04, 0x2f
        /*001a*/ 	.short	(.L_50 - .L_49)
	.align		4
.L_49:
        /*001c*/ 	.word	index@(_ZN3cub18CUB_300001_SM_10006detail11EmptyKernelIvEEvv)
        /*0020*/ 	.word	0x00000004


	//----- nvinfo : EIATTR_FRAME_SIZE
	.align		4
.L_50:
        /*0024*/ 	.byte	0x04, 0x11
        /*0026*/ 	.short	(.L_52 - .L_51)
	.align		4
.L_51:
        /*0028*/ 	.word	index@(_ZN3cub18CUB_300001_SM_10006detail11EmptyKernelIvEEvv)
        /*002c*/ 	.word	0x00000000


	//----- nvinfo : EIATTR_MIN_STACK_SIZE
	.align		4
.L_52:
        /*0030*/ 	.byte	0x04, 0x12
        /*0032*/ 	.short	(.L_54 - .L_53)
	.align		4
.L_53:
        /*0034*/ 	.word	index@(_ZN3cub18CUB_300001_SM_10006detail11EmptyKernelIvEEvv)
        /*0038*/ 	.word	0x00000000


	//----- nvinfo : EIATTR_MIN_STACK_SIZE
	.align		4
.L_54:
        /*003c*/ 	.byte	0x04, 0x12
        /*003e*/ 	.short	(.L_56 - .L_55)
	.align		4
.L_55:
        /*0040*/ 	.word	index@(_Z33extract_minimizers_kraken2_kernelPKcPK10GenomeInfoiP12MinimizerHitPj13Kraken2Paramsi)
        /*0044*/ 	.word	0x00000000
.L_56:


//--------------------- .nv.compat                --------------------------
	.section	.nv.compat,"",@"SHT_CUDA_COMPAT_INFO"
	.align	4
        /*0000*/ 	.byte	0x02, 0x09, 0x00, 0x00, 0x02, 0x02, 0x01, 0x00, 0x02, 0x05, 0x05, 0x00, 0x03, 0x07, 0x01, 0x01
        /*0010*/ 	.byte	0x02, 0x03, 0x00, 0x00, 0x02, 0x06, 0x01, 0x00, 0x04, 0x0b, 0x08, 0x00, 0x09, 0x00, 0x00, 0x00
        /*0020*/ 	.byte	0x00, 0x00, 0x00, 0x00


//--------------------- .nv.info._ZN3cub18CUB_300001_SM_10006detail11EmptyKernelIvEEvv --------------------------
	.section	.nv.info._ZN3cub18CUB_300001_SM_10006detail11EmptyKernelIvEEvv,"",@"SHT_CUDA_INFO"
	.sectionflags	@""
	.align	4


	//----- nvinfo : EIATTR_CUDA_API_VERSION
	.align		4
        /*0000*/ 	.byte	0x04, 0x37
        /*0002*/ 	.short	(.L_58 - .L_57)
.L_57:
        /*0004*/ 	.word	0x00000082


	//----- nvinfo : EIATTR_SPARSE_MMA_MASK
	.align		4
.L_58:
        /*0008*/ 	.byte	0x03, 0x50
        /*000a*/ 	.short	0x0000


	//----- nvinfo : EIATTR_MAXREG_COUNT
	.align		4
        /*000c*/ 	.byte	0x03, 0x1b
        /*000e*/ 	.short	0x00ff


	//----- nvinfo : EIATTR_MERCURY_ISA_VERSION
	.align		4
        /*0010*/ 	.byte	0x03, 0x5f
        /*0012*/ 	.short	0x0101


	//----- nvinfo : EIATTR_VRC_CTA_INIT_COUNT
	.align		4
        /*0014*/ 	.byte	0x02, 0x4a
	.zero		1
	.zero		1


	//----- nvinfo : EIATTR_EXIT_INSTR_OFFSETS
	.align		4
        /*0018*/ 	.byte	0x04, 0x1c
        /*001a*/ 	.short	(.L_60 - .L_59)


	//   ....[0]....
.L_59:
        /*001c*/ 	.word	0x00000010


	//----- nvinfo : EIATTR_SW_WAR
	.align		4
.L_60:
        /*0020*/ 	.byte	0x04, 0x36
        /*0022*/ 	.short	(.L_62 - .L_61)
.L_61:
        /*0024*/ 	.word	0x00000008
.L_62:


//--------------------- .nv.info._Z33extract_minimizers_kraken2_kernelPKcPK10GenomeInfoiP12MinimizerHitPj13Kraken2Paramsi --------------------------
	.section	.nv.info._Z33extract_minimizers_kraken2_kernelPKcPK10GenomeInfoiP12MinimizerHitPj13Kraken2Paramsi,"",@"SHT_CUDA_INFO"
	.sectionflags	@""
	.align	4


	//----- nvinfo : EIATTR_CUDA_API_VERSION
	.align		4
        /*0000*/ 	.byte	0x04, 0x37
        /*0002*/ 	.short	(.L_64 - .L_63)
.L_63:
        /*0004*/ 	.word	0x00000082


	//----- nvinfo : EIATTR_KPARAM_INFO
	.align		4
.L_64:
        /*0008*/ 	.byte	0x04, 0x17
        /*000a*/ 	.short	(.L_66 - .L_65)
.L_65:
        /*000c*/ 	.word	0x00000000
        /*0010*/ 	.short	0x0006
        /*0012*/ 	.short	0x0038
        /*0014*/ 	.byte	0x00, 0xf0, 0x11, 0x00


	//----- nvinfo : EIATTR_KPARAM_INFO
	.align		4
.L_66:
        /*0018*/ 	.byte	0x04, 0x17
        /*001a*/ 	.short	(.L_68 - .L_67)
.L_67:
        /*001c*/ 	.word	0x00000000
        /*0020*/ 	.short	0x0005
        /*0022*/ 	.short	0x0028
        /*0024*/ 	.byte	0x00, 0xf0, 0x41, 0x00


	//----- nvinfo : EIATTR_KPARAM_INFO
	.align		4
.L_68:
        /*0028*/ 	.byte	0x04, 0x17
        /*002a*/ 	.short	(.L_70 - .L_69)
.L_69:
        /*002c*/ 	.word	0x00000000
        /*0030*/ 	.short	0x0004
        /*0032*/ 	.short	0x0020
        /*0034*/ 	.byte	0x00, 0xf5, 0x21, 0x00


	//----- nvinfo : EIATTR_KPARAM_INFO
	.align		4
.L_70:
        /*0038*/ 	.byte	0x04, 0x17
        /*003a*/ 	.short	(.L_72 - .L_71)
.L_71:
        /*003c*/ 	.word	0x00000000
        /*0040*/ 	.short	0x0003
        /*0042*/ 	.short	0x0018
        /*0044*/ 	.byte	0x00, 0xf5, 0x21, 0x00


	//----- nvinfo : EIATTR_KPARAM_INFO
	.align		4
.L_72:
        /*0048*/ 	.byte	0x04, 0x17
        /*004a*/ 	.short	(.L_74 - .L_73)
.L_73:
        /*004c*/ 	.word	0x00000000
        /*0050*/ 	.short	0x0002
        /*0052*/ 	.short	0x0010
        /*0054*/ 	.byte	0x00, 0xf0, 0x11, 0x00


	//----- nvinfo : EIATTR_KPARAM_INFO
	.align		4
.L_74:
        /*0058*/ 	.byte	0x04, 0x17
        /*005a*/ 	.short	(.L_76 - .L_75)
.L_75:
        /*005c*/ 	.word	0x00000000
        /*0060*/ 	.short	0x0001
        /*0062*/ 	.short	0x0008
        /*0064*/ 	.byte	0x00, 0xf5, 0x21, 0x00


	//----- nvinfo : EIATTR_KPARAM_INFO
	.align		4
.L_76:
        /*0068*/ 	.byte	0x04, 0x17
        /*006a*/ 	.short	(.L_78 - .L_77)
.L_77:
        /*006c*/ 	.word	0x00000000
        /*0070*/ 	.short	0x0000
        /*0072*/ 	.short	0x0000
        /*0074*/ 	.byte	0x00, 0xf5, 0x21, 0x00


	//----- nvinfo : EIATTR_SPARSE_MMA_MASK
	.align		4
.L_78:
        /*0078*/ 	.byte	0x03, 0x50
        /*007a*/ 	.short	0x0000


	//----- nvinfo : EIATTR_MAXREG_COUNT
	.align		4
        /*007c*/ 	.byte	0x03, 0x1b
        /*007e*/ 	.short	0x00ff


	//----- nvinfo : EIATTR_MERCURY_ISA_VERSION
	.align		4
        /*0080*/ 	.byte	0x03, 0x5f
        /*0082*/ 	.short	0x0101


	//----- nvinfo : EIATTR_INT_WARP_WIDE_INSTR_OFFSETS
	.align		4
        /*0084*/ 	.byte	0x04, 0x31
        /*0086*/ 	.short	(.L_80 - .L_79)


	//   ....[0]....
.L_79:
        /*0088*/ 	.word	0x000003e0


	//   ....[1]....
        /*008c*/ 	.word	0x00000480


	//   ....[2]....
        /*0090*/ 	.word	0x00001c50


	//   ....[3]....
        /*0094*/ 	.word	0x00001cf0


	//   ....[4]....
        /*0098*/ 	.word	0x00002810


	//   ....[5]....
        /*009c*/ 	.word	0x000028b0


	//   ....[6]....
        /*00a0*/ 	.word	0x00002a60


	//   ....[7]....
        /*00a4*/ 	.word	0x00002af0


	//   ....[8]....
        /*00a8*/ 	.word	0x00002db0


	//   ....[9]....
        /*00ac*/ 	.word	0x00002e50


	//----- nvinfo : EIATTR_VRC_CTA_INIT_COUNT
	.align		4
.L_80:
        /*00b0*/ 	.byte	0x02, 0x4a
	.zero		1
	.zero		1


	//----- nvinfo : EIATTR_EXIT_INSTR_OFFSETS
	.align		4
        /*00b4*/ 	.byte	0x04, 0x1c
        /*00b6*/ 	.short	(.L_82 - .L_81)


	//   ....[0]....
.L_81:
        /*00b8*/ 	.word	0x00000040


	//   ....[1]....
        /*00bc*/ 	.word	0x000000d0


	//   ....[2]....
        /*00c0*/ 	.word	0x00000110


	//   ....[3]....
        /*00c4*/ 	.word	0x000004b0


	//   ....[4]....
        /*00c8*/ 	.word	0x00000590


	//   ....[5]....
        /*00cc*/ 	.word	0x00001d20


	//   ....[6]....
        /*00d0*/ 	.word	0x00001e00


	//   ....[7]....
        /*00d4*/ 	.word	0x000028e0


	//   ....[8]....
        /*00d8*/ 	.word	0x000029c0


	//   ....[9]....
        /*00dc*/ 	.word	0x00002b20


	//   ....[10]....
        /*00e0*/ 	.word	0x00002bd0


	//   ....[11]....
        /*00e4*/ 	.word	0x00002e80


	//   ....[12]....
        /*00e8*/ 	.word	0x00002f60


	//----- nvinfo : EIATTR_CBANK_PARAM_SIZE
	.align		4
.L_82:
        /*00ec*/ 	.byte	0x03, 0x19
        /*00ee*/ 	.short	0x003c


	//----- nvinfo : EIATTR_PARAM_CBANK
	.align		4
        /*00f0*/ 	.byte	0x04, 0x0a
        /*00f2*/ 	.short	(.L_84 - .L_83)
	.align		4
.L_83:
        /*00f4*/ 	.word	index@(.nv.constant0._Z33extract_minimizers_kraken2_kernelPKcPK10GenomeInfoiP12MinimizerHitPj13Kraken2Paramsi)
        /*00f8*/ 	.short	0x0380
        /*00fa*/ 	.short	0x003c


	//----- nvinfo : EIATTR_SW_WAR
	.align		4
.L_84:
        /*00fc*/ 	.byte	0x04, 0x36
        /*00fe*/ 	.short	(.L_86 - .L_85)
.L_85:
        /*0100*/ 	.word	0x00000008
.L_86:


//--------------------- .nv.callgraph             --------------------------
	.section	.nv.callgraph,"",@"SHT_CUDA_CALLGRAPH"
	.align	4
	.sectionentsize	8
	.align		4
        /*0000*/ 	.word	0x00000000
	.align		4
        /*0004*/ 	.word	0xffffffff
	.align		4
        /*0008*/ 	.word	0x00000000
	.align		4
        /*000c*/ 	.word	0xfffffffe
	.align		4
        /*0010*/ 	.word	0x00000000
	.align		4
        /*0014*/ 	.word	0xfffffffd
	.align		4
        /*0018*/ 	.word	0x00000000
	.align		4
        /*001c*/ 	.word	0xfffffffc


//--------------------- .nv.constant4             --------------------------
	.section	.nv.constant4,"a",@progbits
	.align	8
	.align		8
.nv.constant4:
        /*0000*/ 	.dword	_ZN34_INTERNAL_8c230643_4_k_cu_82488ad94cuda3std3__45__cpo5beginE
	.align		8
        /*0008*/ 	.dword	_ZN34_INTERNAL_8c230643_4_k_cu_82488ad94cuda3std3__45__cpo3endE
	.align		8
        /*0010*/ 	.dword	_ZN34_INTERNAL_8c230643_4_k_cu_82488ad94cuda3std3__45__cpo6cbeginE
	.align		8
        /*0018*/ 	.dword	_ZN34_INTERNAL_8c230643_4_k_cu_82488ad94cuda3std3__45__cpo4cendE
	.align		8
        /*0020*/ 	.dword	_ZN34_INTERNAL_8c230643_4_k_cu_82488ad94cuda3std3__45__cpo6rbeginE
	.align		8
        /*0028*/ 	.dword	_ZN34_INTERNAL_8c230643_4_k_cu_82488ad94cuda3std3__45__cpo4rendE
	.align		8
        /*0030*/ 	.dword	_ZN34_INTERNAL_8c230643_4_k_cu_82488ad94cuda3std3__45__cpo7crbeginE
	.align		8
        /*0038*/ 	.dword	_ZN34_INTERNAL_8c230643_4_k_cu_82488ad94cuda3std3__45__cpo5crendE
	.align		8
        /*0040*/ 	.dword	_ZN34_INTERNAL_8c230643_4_k_cu_82488ad94cuda3std3__436_GLOBAL__N__8c230643_4_k_cu_82488ad96ignoreE
	.align		8
        /*0048*/ 	.dword	_ZN34_INTERNAL_8c230643_4_k_cu_82488ad94cuda3std3__419piecewise_constructE
	.align		8
        /*0050*/ 	.dword	_ZN34_INTERNAL_8c230643_4_k_cu_82488ad94cuda3std3__48in_placeE
	.align		8
        /*0058*/ 	.dword	_ZN34_INTERNAL_8c230643_4_k_cu_82488ad94cuda3std3__420unreachable_sentinelE
	.align		8
        /*0060*/ 	.dword	_ZN34_INTERNAL_8c230643_4_k_cu_82488ad94cuda3std3__47nulloptE
	.align		8
        /*0068*/ 	.dword	_ZN34_INTERNAL_8c230643_4_k_cu_82488ad94cuda3std3__48unexpectE
	.align		8
        /*0070*/ 	.dword	_ZN34_INTERNAL_8c230643_4_k_cu_82488ad94cuda3std6ranges3__45__cpo4swapE
	.align		8
        /*0078*/ 	.dword	_ZN34_INTERNAL_8c230643_4_k_cu_82488ad94cuda3std6ranges3__45__cpo9iter_moveE
	.align		8
        /*0080*/ 	.dword	_ZN34_INTERNAL_8c230643_4_k_cu_82488ad94cuda3std6ranges3__45__cpo5beginE
	.align		8
        /*0088*/ 	.dword	_ZN34_INTERNAL_8c230643_4_k_cu_82488ad94cuda3std6ranges3__45__cpo3endE
	.align		8
        /*0090*/ 	.dword	_ZN34_INTERNAL_8c230643_4_k_cu_82488ad94cuda3std6ranges3__45__cpo6cbeginE
	.align		8
        /*0098*/ 	.dword	_ZN34_INTERNAL_8c230643_4_k_cu_82488ad94cuda3std6ranges3__45__cpo4cendE
	.align		8
        /*00a0*/ 	.dword	_ZN34_INTERNAL_8c230643_4_k_cu_82488ad94cuda3std6ranges3__45__cpo7advanceE
	.align		8
        /*00a8*/ 	.dword	_ZN34_INTERNAL_8c230643_4_k_cu_82488ad94cuda3std6ranges3__45__cpo9iter_swapE
	.align		8
        /*00b0*/ 	.dword	_ZN34_INTERNAL_8c230643_4_k_cu_82488ad94cuda3std6ranges3__45__cpo4nextE
	.align		8
        /*00b8*/ 	.dword	_ZN34_INTERNAL_8c230643_4_k_cu_82488ad94cuda3std6ranges3__45__cpo4prevE
	.align		8
        /*00c0*/ 	.dword	_ZN34_INTERNAL_8c230643_4_k_cu_82488ad94cuda3std6ranges3__45__cpo4dataE
	.align		8
        /*00c8*/ 	.dword	_ZN34_INTERNAL_8c230643_4_k_cu_82488ad94cuda3std6ranges3__45__cpo5cdataE
	.align		8
        /*00d0*/ 	.dword	_ZN34_INTERNAL_8c230643_4_k_cu_82488ad94cuda3std6ranges3__45__cpo4sizeE
	.align		8
        /*00d8*/ 	.dword	_ZN34_INTERNAL_8c230643_4_k_cu_82488ad94cuda3std6ranges3__45__cpo5ssizeE
	.align		8
        /*00e0*/ 	.dword	_ZN34_INTERNAL_8c230643_4_k_cu_82488ad94cuda3std6ranges3__45__cpo8distanceE
	.align		8
        /*00e8*/ 	.dword	_ZN34_INTERNAL_8c230643_4_k_cu_82488ad96thrust24THRUST_300001_SM_1000_NS8cuda_cub3parE
	.align		8
        /*00f0*/ 	.dword	_ZN34_INTERNAL_8c230643_4_k_cu_82488ad96thrust24THRUST_300001_SM_1000_NS8cuda_cub10par_nosyncE
	.align		8
        /*00f8*/ 	.dword	_ZN34_INTERNAL_8c230643_4_k_cu_82488ad96thrust24THRUST_300001_SM_1000_NS6system6detail10sequential3seqE
	.align		8
        /*0100*/ 	.dword	_ZN34_INTERNAL_8c230643_4_k_cu_82488ad96thrust24THRUST_300001_SM_1000_NS6system3cpp3parE
	.align		8
        /*0108*/ 	.dword	_ZN34_INTERNAL_8c230643_4_k_cu_82488ad96thrust24THRUST_300001_SM_1000_NS12placeholders2_1E
	.align		8
        /*0110*/ 	.dword	_ZN34_INTERNAL_8c230643_4_k_cu_82488ad96thrust24THRUST_300001_SM_1000_NS12placeholders2_2E
	.align		8
        /*0118*/ 	.dword	_ZN34_INTERNAL_8c230643_4_k_cu_82488ad96thrust24THRUST_300001_SM_1000_NS12placeholders2_3E
	.align		8
        /*0120*/ 	.dword	_ZN34_INTERNAL_8c230643_4_k_cu_82488ad96thrust24THRUST_300001_SM_1000_NS12placeholders2_4E
	.align		8
        /*0128*/ 	.dword	_ZN34_INTERNAL_8c230643_4_k_cu_82488ad96thrust24THRUST_300001_SM_1000_NS12placeholders2_5E
	.align		8
        /*0130*/ 	.dword	_ZN34_INTERNAL_8c230643_4_k_cu_82488ad96thrust24THRUST_300001_SM_1000_NS12placeholders2_6E
	.align		8
        /*0138*/ 	.dword	_ZN34_INTERNAL_8c230643_4_k_cu_82488ad96thrust24THRUST_300001_SM_1000_NS12placeholders2_7E
	.align		8
        /*0140*/ 	.dword	_ZN34_INTERNAL_8c230643_4_k_cu_82488ad96thrust24THRUST_300001_SM_1000_NS12placeholders2_8E
	.align		8
        /*0148*/ 	.dword	_ZN34_INTERNAL_8c230643_4_k_cu_82488ad96thrust24THRUST_300001_SM_1000_NS12placeholders2_9E
	.align		8
        /*0150*/ 	.dword	_ZN34_INTERNAL_8c230643_4_k_cu_82488ad96thrust24THRUST_300001_SM_1000_NS12placeholders3_10E
	.align		8
        /*0158*/ 	.dword	_ZN34_INTERNAL_8c230643_4_k_cu_82488ad96thrust24THRUST_300001_SM_1000_NS3seqE
	.align		8
        /*0160*/ 	.dword	_ZN34_INTERNAL_8c230643_4_k_cu_82488ad96thrust24THRUST_300001_SM_1000_NS6deviceE


//--------------------- .text._ZN3cub18CUB_300001_SM_10006detail11EmptyKernelIvEEvv --------------------------
	.section	.text._ZN3cub18CUB_300001_SM_10006detail11EmptyKernelIvEEvv,"ax",@progbits
	.align	128
        .global         _ZN3cub18CUB_300001_SM_10006detail11EmptyKernelIvEEvv
        .type           _ZN3cub18CUB_300001_SM_10006detail11EmptyKernelIvEEvv,@function
        .size           _ZN3cub18CUB_300001_SM_10006detail11EmptyKernelIvEEvv,(.L_x_65 - _ZN3cub18CUB_300001_SM_10006detail11EmptyKernelIvEEvv)
        .other          _ZN3cub18CUB_300001_SM_10006detail11EmptyKernelIvEEvv,@"STO_CUDA_ENTRY STV_DEFAULT"
_ZN3cub18CUB_300001_SM_10006detail11EmptyKernelIvEEvv:
.text._ZN3cub18CUB_300001_SM_10006detail11EmptyKernelIvEEvv:
[----:B------:R-:W-:Y:S01]  /*0000*/  LDC R1, c[0x0][0x37c] ;  /* 0x0000df00ff017b82 */ /* 0x000fe20000000800 */
[----:B------:R-:W-:Y:S05]  /*0010*/  EXIT ;  /* 0x000000000000794d */ /* 0x000fea0003800000 */
.L_x_0:
[----:B------:R-:W-:-:S00]  /*0020*/  BRA `(.L_x_0) ;  /* 0xfffffffc00fc7947 */ /* 0x000fc0000383ffff */
[----:B------:R-:W-:-:S00]  /*0030*/  NOP ;  /* 0x0000000000007918 */ /* 0x000fc00000000000 */
        /* <DEDUP_REMOVED lines=12> */
.L_x_65:


//--------------------- .text._Z33extract_minimizers_kraken2_kernelPKcPK10GenomeInfoiP12MinimizerHitPj13Kraken2Paramsi --------------------------
	.section	.text._Z33extract_minimizers_kraken2_kernelPKcPK10GenomeInfoiP12MinimizerHitPj13Kraken2Paramsi,"ax",@progbits
	.align	128
        .global         _Z33extract_minimizers_kraken2_kernelPKcPK10GenomeInfoiP12MinimizerHitPj13Kraken2Paramsi
        .type           _Z33extract_minimizers_kraken2_kernelPKcPK10GenomeInfoiP12MinimizerHitPj13Kraken2Paramsi,@function
        .size           _Z33extract_minimizers_kraken2_kernelPKcPK10GenomeInfoiP12MinimizerHitPj13Kraken2Paramsi,(.L_x_66 - _Z33extract_minimizers_kraken2_kernelPKcPK10GenomeInfoiP12MinimizerHitPj13Kraken2Paramsi)
        .other          _Z33extract_minimizers_kraken2_kernelPKcPK10GenomeInfoiP12MinimizerHitPj13Kraken2Paramsi,@"STO_CUDA_ENTRY STV_DEFAULT"
_Z33extract_minimizers_kraken2_kernelPKcPK10GenomeInfoiP12MinimizerHitPj13Kraken2Paramsi:
.text._Z33extract_minimizers_kraken2_kernelPKcPK10GenomeInfoiP12MinimizerHitPj13Kraken2Paramsi:
[----:B------:R-:W-:Y:S01]  /*0000*/  LDC R1, c[0x0][0x37c] ;  /* 0x0000df00ff017b82 */ /* 0x000fe20000000800 */
[----:B------:R-:W0:Y:S01]  /*0010*/  S2R R5, SR_CTAID.X ;  /* 0x0000000000057919 */ /* 0x000e220000002500 */
[----:B------:R-:W0:Y:S02]  /*0020*/  LDCU UR4, c[0x0][0x390] ;  /* 0x00007200ff0477ac */ /* 0x000e240008000800 */
[----:B0-----:R-:W-:-:S13]  /*0030*/  ISETP.GE.AND P0, PT, R5, UR4, PT ;  /* 0x0000000405007c0c */ /* 0x001fda000bf06270 */
[----:B------:R-:W-:Y:S05]  /*0040*/  @P0 EXIT ;  /* 0x000000000000094d */ /* 0x000fea0003800000 */
[----:B------:R-:W0:Y:S01]  /*0050*/  LDC.64 R2, c[0x0][0x388] ;  /* 0x0000e200ff027b82 */ /* 0x000e220000000a00 */
[----:B------:R-:W1:Y:S01]  /*0060*/  LDCU.64 UR14, c[0x0][0x358] ;  /* 0x00006b00ff0e77ac */ /* 0x000e620008000a00 */
[----:B------:R-:W2:Y:S01]  /*0070*/  S2R R4, SR_TID.X ;  /* 0x0000000000047919 */ /* 0x000ea20000002100 */
[----:B------:R-:W3:Y:S01]  /*0080*/  LDCU UR6, c[0x0][0x3a8] ;  /* 0x00007500ff0677ac */ /* 0x000ee20008000800 */
[----:B0-----:R-:W-:-:S05]  /*0090*/  IMAD.WIDE.U32 R2, R5, 0x10, R2 ;  /* 0x0000001005027825 */ /* 0x001fca00078e0002 */
[----:B-1----:R-:W3:Y:S02]  /*00a0*/  LDG.E R0, desc[UR14][R2.64+0x8] ;  /* 0x0000080e02007981 */ /* 0x002ee4000c1e1900 */
[----:B---3--:R-:W-:-:S04]  /*00b0*/  ISETP.GE.U32.AND P0, PT, R0, UR6, PT ;  /* 0x0000000600007c0c */ /* 0x008fc8000bf06070 */
[----:B--2---:R-:W-:-:S13]  /*00c0*/  ISETP.NE.OR P0, PT, R4, RZ, !P0 ;  /* 0x000000ff0400720c */ /* 0x004fda0004705670 */
[----:B------:R-:W-:Y:S05]  /*00d0*/  @P0 EXIT ;  /* 0x000000000000094d */ /* 0x000fea0003800000 */
[----:B------:R-:W0:Y:S02]  /*00e0*/  LDCU UR5, c[0x0][0x3ac] ;  /* 0x00007580ff0577ac */ /* 0x000e240008000800 */
[----:B0-----:R-:W-:-:S06]  /*00f0*/  UIADD3 UR4, UPT, UPT, UR6, -UR5, URZ ;  /* 0x8000000506047290 */ /* 0x001fcc000fffe0ff */
[----:B------:R-:W-:-:S13]  /*0100*/  ISETP.LE.AND P0, PT, RZ, UR4, PT ;  /* 0x00000004ff007c0c */ /* 0x000fda000bf03270 */
[----:B------:R-:W-:Y:S05]  /*0110*/  @!P0 EXIT ;  /* 0x000000000000894d */ /* 0x000fea0003800000 */
[----:B------:R-:W2:Y:S01]  /*0120*/  LDG.E R4, desc[UR14][R2.64+0x4] ;  /* 0x0000040e02047981 */ /* 0x000ea2000c1e1900 */
[----:B------:R-:W0:Y:S01]  /*0130*/  LDC R8, c[0x0][0x3b0] ;  /* 0x0000ec00ff087b82 */ /* 0x000e220000000800 */
[----:B------:R-:W2:Y:S01]  /*0140*/  LDCU.64 UR8, c[0x0][0x380] ;  /* 0x00007000ff0877ac */ /* 0x000ea20008000a00 */
[----:B------:R-:W-:Y:S01]  /*0150*/  VIADD R0, R0, -UR6 ;  /* 0x8000000600007c36 */ /* 0x000fe20008000000 */
[----:B0-----:R-:W-:Y:S02]  /*0160*/  ISETP.GE.AND P0, PT, R8, 0x1, PT ;  /* 0x000000010800780c */ /* 0x001fe40003f06270 */
[----:B--2---:R-:W-:-:S05]  /*0170*/  IADD3 R4, P1, PT, R4, UR8, RZ ;  /* 0x0000000804047c10 */ /* 0x004fca000ff3e0ff */
[----:B------:R-:W-:-:S06]  /*0180*/  IMAD.X R5, RZ, RZ, UR9, P1 ;  /* 0x00000009ff057e24 */ /* 0x000fcc00088e06ff */
[----:B------:R-:W-:Y:S05]  /*0190*/  @!P0 BRA `(.L_x_1) ;  /* 0x0000001c00208947 */ /* 0x000fea0003800000 */
[----:B------:R-:W-:-:S09]  /*01a0*/  UISETP.GT.AND UP0, UPT, UR5, URZ, UPT ;  /* 0x000000ff0500728c */ /* 0x000fd2000bf04270 */
[----:B------:R-:W-:Y:S05]  /*01b0*/  BRA.U UP0, `(.L_x_2) ;  /* 0x0000000100fc7547 */ /* 0x000fea000b800000 */
[----:B------:R-:W-:Y:S01]  /*01c0*/  IMAD.MOV.U32 R7, RZ, RZ, RZ ;  /* 0x000000ffff077224 */ /* 0x000fe200078e00ff */
[----:B------:R-:W-:Y:S01]  /*01d0*/  UMOV UR6, 0xffffffff ;  /* 0xffffffff00067882 */ /* 0x000fe20000000000 */
[----:B------:R-:W-:-:S05]  /*01e0*/  UMOV UR7, 0xffffffff ;  /* 0xffffffff00077882 */ /* 0x000fca0000000000 */
.L_x_6:
[----:B------:R-:W0:Y:S01]  /*01f0*/  LDCU UR4, c[0x0][0x3a8] ;  /* 0x00007500ff0477ac */ /* 0x000e220008000800 */
[----:B------:R-:W-:Y:S01]  /*0200*/  UPLOP3.LUT UP0, UPT, UPT, UPT, UPT, 0x80, 0x8 ;  /* 0x000000000008789c */ /* 0x000fe20003f0f070 */
[----:B------:R-:W-:Y:S01]  /*0210*/  UMOV UR5, URZ ;  /* 0x000000ff00057c82 */ /* 0x000fe20008000000 */
[----:B0-----:R-:W-:-:S09]  /*0220*/  UISETP.GE.AND UP1, UPT, UR4, 0x1, UPT ;  /* 0x000000010400788c */ /* 0x001fd2000bf26270 */
[----:B------:R-:W-:Y:S05]  /*0230*/  BRA.U !UP1, `(.L_x_3) ;  /* 0x0000000109587547 */ /* 0x000fea000b800000 */
[----:B------:R-:W0:Y:S01]  /*0240*/  LDCU UR8, c[0x0][0x3a8] ;  /* 0x00007500ff0877ac */ /* 0x000e220008000800 */
[----:B------:R-:W-:-:S05]  /*0250*/  UMOV UR4, URZ ;  /* 0x000000ff00047c82 */ /* 0x000fca0008000000 */
.L_x_4:
[----:B------:R-:W-:-:S05]  /*0260*/  VIADD R6, R7, UR4 ;  /* 0x0000000407067c36 */ /* 0x000fca0008000000 */
[----:B------:R-:W-:-:S04]  /*0270*/  IADD3 R8, P0, PT, R6, R4, RZ ;  /* 0x0000000406087210 */ /* 0x000fc80007f1e0ff */
[----:B------:R-:W-:-:S05]  /*0280*/  LEA.HI.X.SX32 R9, R6, R5, 0x1, P0 ;  /* 0x0000000506097211 */ /* 0x000fca00000f0eff */
[----:B------:R-:W2:Y:S01]  /*0290*/  LDG.E.U8 R8, desc[UR14][R8.64] ;  /* 0x0000000e08087981 */ /* 0x000ea2000c1e1100 */
[----:B------:R-:W-:Y:S01]  /*02a0*/  IMAD.MOV.U32 R11, RZ, RZ, 0x1 ;  /* 0x00000001ff0b7424 */ /* 0x000fe200078e00ff */
[----:B------:R-:W-:Y:S01]  /*02b0*/  UPLOP3.LUT UP0, UPT, UPT, UPT, UPT, 0x40, 0x4 ;  /* 0x000000000004789c */ /* 0x000fe20003f0e870 */
[----:B------:R-:W-:Y:S01]  /*02c0*/  UMOV UR5, 0xffffffff ;  /* 0xffffffff00057882 */ /* 0x000fe20000000000 */
[----:B--2---:R-:W-:-:S05]  /*02d0*/  VIADD R6, R8, 0xffffffbf ;  /* 0xffffffbf08067836 */ /* 0x004fca0000000000 */
[----:B------:R-:W-:-:S04]  /*02e0*/  LOP3.LUT R6, R6, 0xffff, RZ, 0xc0, !PT ;  /* 0x0000ffff06067812 */ /* 0x000fc800078ec0ff */
[CC--:B------:R-:W-:Y:S02]  /*02f0*/  SHF.L.U32 R10, R11.reuse, R6.reuse, RZ ;  /* 0x000000060b0a7219 */ /* 0x0c0fe400000006ff */
[----:B------:R-:W-:Y:S02]  /*0300*/  SHF.L.U64.HI R11, R11, R6, RZ ;  /* 0x000000060b0b7219 */ /* 0x000fe400000102ff */
[----:B------:R-:W-:-:S04]  /*0310*/  LOP3.LUT P0, RZ, R10, 0x80045, RZ, 0xc0, !PT ;  /* 0x000800450aff7812 */ /* 0x000fc8000780c0ff */
[----:B------:R-:W-:-:S04]  /*0320*/  LOP3.LUT P0, RZ, R11, 0x80045, RZ, 0xc0, P0 ;  /* 0x000800450bff7812 */ /* 0x000fc8000000c0ff */
[----:B------:R-:W-:-:S13]  /*0330*/  ISETP.GT.U32.OR P0, PT, R6, 0x33, !P0 ;  /* 0x000000330600780c */ /* 0x000fda0004704470 */
[----:B------:R-:W-:Y:S05]  /*0340*/  @P0 BRA `(.L_x_3) ;  /* 0x0000000000140947 */ /* 0x000fea0003800000 */
[----:B------:R-:W-:-:S04]  /*0350*/  UIADD3 UR4, UPT, UPT, UR4, 0x1, URZ ;  /* 0x0000000104047890 */ /* 0x000fc8000fffe0ff */
[----:B0-----:R-:W-:-:S09]  /*0360*/  UISETP.NE.AND UP0, UPT, UR4, UR8, UPT ;  /* 0x000000080400728c */ /* 0x001fd2000bf05270 */
[----:B------:R-:W-:Y:S05]  /*0370*/  BRA.U UP0, `(.L_x_4) ;  /* 0xfffffffd00b87547 */ /* 0x000fea000b83ffff */
[----:B------:R-:W-:Y:S01]  /*0380*/  UPLOP3.LUT UP0, UPT, UPT, UPT, UPT, 0x80, 0x8 ;  /* 0x000000000008789c */ /* 0x000fe20003f0f070 */
[----:B------:R-:W-:-:S10]  /*0390*/  UMOV UR5, URZ ;  /* 0x000000ff00057c82 */ /* 0x000fd40008000000 */
.L_x_3:
[----:B------:R-:W-:-:S04]  /*03a0*/  UISETP.EQ.U32.AND UP1, UPT, UR5, UR6, UPT ;  /* 0x000000060500728c */ /* 0x000fc8000bf22070 */
[----:B------:R-:W-:-:S09]  /*03b0*/  UISETP.EQ.OR.EX UP0, UPT, UR5, UR7, !UP0, UP1 ;  /* 0x000000070500728c */ /* 0x000fd2000c702710 */
[----:B------:R-:W-:Y:S05]  /*03c0*/  BRA.U UP0, `(.L_x_5) ;  /* 0x0000000100687547 */ /* 0x000fea000b800000 */
[----:B------:R-:W1:Y:S01]  /*03d0*/  S2R R13, SR_LANEID ;  /* 0x00000000000d7919 */ /* 0x000e620000000000 */
[----:B------:R-:W-:Y:S01]  /*03e0*/  VOTEU.ANY UR4, UPT, PT ;  /* 0x0000000000047886 */ /* 0x000fe200038e0100 */
[----:B------:R-:W2:Y:S01]  /*03f0*/  LDC.64 R8, c[0x0][0x3a0] ;  /* 0x0000e800ff087b82 */ /* 0x000ea20000000a00 */
[----:B------:R-:W1:Y:S08]  /*0400*/  FLO.U32 R6, UR4 ;  /* 0x0000000400067d00 */ /* 0x000e7000080e0000 */
[----:B------:R-:W2:Y:S01]  /*0410*/  POPC R11, UR4 ;  /* 0x00000004000b7d09 */ /* 0x000ea20008000000 */
[----:B-1----:R-:W-:-:S13]  /*0420*/  ISETP.EQ.U32.AND P0, PT, R6, R13, PT ;  /* 0x0000000d0600720c */ /* 0x002fda0003f02070 */
[----:B--2---:R-:W2:Y:S01]  /*0430*/  @P0 ATOMG.E.ADD.STRONG.GPU PT, R9, desc[UR14][R8.64], R11 ;  /* 0x8000000b080909a8 */ /* 0x004ea200081ef10e */
[----:B------:R-:W1:Y:S02]  /*0440*/  S2R R10, SR_LTMASK ;  /* 0x00000000000a7919 */ /* 0x000e640000003900 */
[----:B-1----:R-:W-:Y:S01]  /*0450*/  LOP3.LUT R10, R10, UR4, RZ, 0xc0, !PT ;  /* 0x000000040a0a7c12 */ /* 0x002fe2000f8ec0ff */
[----:B------:R-:W1:Y:S05]  /*0460*/  LDCU UR4, c[0x0][0x3b8] ;  /* 0x00007700ff0477ac */ /* 0x000e6a0008000800 */
[----:B------:R-:W3:Y:S01]  /*0470*/  POPC R10, R10 ;  /* 0x0000000a000a7309 */ /* 0x000ee20000000000 */
[----:B--2---:R-:W3:Y:S02]  /*0480*/  SHFL.IDX PT, R13, R9, R6, 0x1f ;  /* 0x00001f06090d7589 */ /* 0x004ee400000e0000 */
[----:B---3--:R-:W-:-:S05]  /*0490*/  IMAD.IADD R13, R13, 0x1, R10 ;  /* 0x000000010d0d7824 */ /* 0x008fca00078e020a */
[----:B-1----:R-:W-:-:S13]  /*04a0*/  ISETP.GE.U32.AND P0, PT, R13, UR4, PT ;  /* 0x000000040d007c0c */ /* 0x002fda000bf06070 */
[----:B0-----:R-:W-:Y:S05]  /*04b0*/  @P0 EXIT ;  /* 0x000000000000094d */ /* 0x001fea0003800000 */
[----:B------:R-:W2:Y:S01]  /*04c0*/  LDG.E R6, desc[UR14][R2.64] ;  /* 0x0000000e02067981 */ /* 0x000ea2000c1e1900 */
[----:B------:R-:W0:Y:S03]  /*04d0*/  LDC.64 R8, c[0x0][0x398] ;  /* 0x0000e600ff087b82 */ /* 0x000e260000000a00 */
[----:B------:R-:W3:Y:S01]  /*04e0*/  LDG.E R15, desc[UR14][R2.64+0xc] ;  /* 0x00000c0e020f7981 */ /* 0x000ee2000c1e1900 */
[----:B------:R-:W-:Y:S01]  /*04f0*/  IMAD.U32 R10, RZ, RZ, UR5 ;  /* 0x00000005ff0a7e24 */ /* 0x000fe2000f8e00ff */
[----:B------:R-:W-:Y:S01]  /*0500*/  UMOV UR6, UR5 ;  /* 0x0000000500067c82 */ /* 0x000fe20008000000 */
[----:B------:R-:W-:Y:S01]  /*0510*/  IMAD.U32 R11, RZ, RZ, UR5 ;  /* 0x00000005ff0b7e24 */ /* 0x000fe2000f8e00ff */
[----:B------:R-:W-:Y:S01]  /*0520*/  UMOV UR7, UR5 ;  /* 0x0000000500077c82 */ /* 0x000fe20008000000 */
[----:B0-----:R-:W-:-:S05]  /*0530*/  IMAD.WIDE.U32 R8, R13, 0x18, R8 ;  /* 0x000000180d087825 */ /* 0x001fca00078e0008 */
[----:B------:R1:W-:Y:S04]  /*0540*/  STG.E.64 desc[UR14][R8.64], R10 ;  /* 0x0000000a08007986 */ /* 0x0003e8000c101b0e */
[----:B--2---:R1:W-:Y:S04]  /*0550*/  STG.E.64 desc[UR14][R8.64+0x8], R6 ;  /* 0x0000080608007986 */ /* 0x0043e8000c101b0e */
[----:B---3--:R1:W-:Y:S02]  /*0560*/  STG.E desc[UR14][R8.64+0x10], R15 ;  /* 0x0000100f08007986 */ /* 0x0083e4000c10190e */
.L_x_5:
[----:B-1----:R-:W-:-:S05]  /*0570*/  VIADD R7, R7, 0x1 ;  /* 0x0000000107077836 */ /* 0x002fca0000000000 */
[----:B------:R-:W-:-:S13]  /*0580*/  ISETP.GT.U32.AND P0, PT, R7, R0, PT ;  /* 0x000000000700720c */ /* 0x000fda0003f04070 */
[----:B0-----:R-:W-:Y:S05]  /*0590*/  @P0 EXIT ;  /* 0x000000000000094d */ /* 0x001fea0003800000 */
[----:B------:R-:W-:Y:S05]  /*05a0*/  BRA `(.L_x_6) ;  /* 0xfffffffc00107947 */ /* 0x000fea000383ffff */
.L_x_2:
[----:B------:R-:W-:Y:S01]  /*05b0*/  VIADD R8, R8, 0x1 ;  /* 0x0000000108087836 */ /* 0x000fe20000000000 */
[----:B------:R-:W-:Y:S01]  /*05c0*/  ULOP3.LUT UR12, UR5, 0x3, URZ, 0xc0, !UPT ;  /* 0x00000003050c7892 */ /* 0x000fe2000f8ec0ff */
[----:B------:R-:W-:Y:S01]  /*05d0*/  IMAD.MOV.U32 R7, RZ, RZ, RZ ;  /* 0x000000ffff077224 */ /* 0x000fe200078e00ff */
[----:B------:R-:W-:Y:S01]  /*05e0*/  UMOV UR13, 0xffffffff ;  /* 0xffffffff000d7882 */ /* 0x000fe20000000000 */
[----:B------:R-:W-:-:S09]  /*05f0*/  UMOV UR16, 0xffffffff ;  /* 0xffffffff00107882 */ /* 0x000fd20000000000 */
.L_x_35:
[----:B------:R-:W0:Y:S02]  /*0600*/  LDCU UR6, c[0x0][0x3a8] ;  /* 0x00007500ff0677ac */ /* 0x000e240008000800 */
[----:B0-----:R-:W-:-:S09]  /*0610*/  UISETP.GE.AND UP0, UPT, UR6, 0x1, UPT ;  /* 0x000000010600788c */ /* 0x001fd2000bf06270 */
[----:B------:R-:W-:Y:S05]  /*0620*/  BRA.U !UP0, `(.L_x_7) ;  /* 0x0000000108487547 */ /* 0x000fea000b800000 */
[----:B------:R-:W0:Y:S01]  /*0630*/  LDCU UR7, c[0x0][0x3a8] ;  /* 0x00007500ff0777ac */ /* 0x000e220008000800 */
[----:B------:R-:W-:-:S05]  /*0640*/  UMOV UR6, URZ ;  /* 0x000000ff00067c82 */ /* 0x000fca0008000000 */
.L_x_9:
[----:B------:R-:W-:-:S05]  /*0650*/  VIADD R6, R7, UR6 ;  /* 0x0000000607067c36 */ /* 0x000fca0008000000 */
[----:B------:R-:W-:-:S04]  /*0660*/  IADD3 R10, P0, PT, R6, R4, RZ ;  /* 0x00000004060a7210 */ /* 0x000fc80007f1e0ff */
[----:B------:R-:W-:-:S05]  /*0670*/  LEA.HI.X.SX32 R11, R6, R5, 0x1, P0 ;  /* 0x00000005060b7211 */ /* 0x000fca00000f0eff */
[----:B------:R-:W2:Y:S01]  /*0680*/  LDG.E.U8 R10, desc[UR14][R10.64] ;  /* 0x0000000e0a0a7981 */ /* 0x000ea2000c1e1100 */
[----:B------:R-:W-:Y:S02]  /*0690*/  IMAD.MOV.U32 R13, RZ, RZ, 0x1 ;  /* 0x00000001ff0d7424 */ /* 0x000fe400078e00ff */
        /* <DEDUP_REMOVED lines=11> */
.L_x_7:
[----:B------:R-:W-:Y:S01]  /*0750*/  UMOV UR17, 0xffffffff ;  /* 0xffffffff00117882 */ /* 0x000fe20000000000 */
[----:B------:R-:W-:Y:S01]  /*0760*/  UMOV UR18, 0xffffffff ;  /* 0xffffffff00127882 */ /* 0x000fe20000000000 */
[----:B------:R-:W-:-:S05]  /*0770*/  UMOV UR6, URZ ;  /* 0x000000ff00067c82 */ /* 0x000fca0008000000 */
.L_x_33:
[----:B------:R-:W0:Y:S01]  /*0780*/  LDCU UR9, c[0x0][0x3ac] ;  /* 0x00007580ff0977ac */ /* 0x000e220008000800 */
[----:B------:R-:W-:Y:S01]  /*0790*/  VIADD R6, R7, UR6 ;  /* 0x0000000607067c36 */ /* 0x000fe20008000000 */
[----:B------:R-:W-:Y:S01]  /*07a0*/  UMOV UR10, URZ ;  /* 0x000000ff000a7c82 */ /* 0x000fe20008000000 */
[----:B------:R-:W-:Y:S01]  /*07b0*/  UMOV UR11, URZ ;  /* 0x000000ff000b7c82 */ /* 0x000fe20008000000 */
[----:B------:R-:W-:Y:S01]  /*07c0*/  UMOV UR8, URZ ;  /* 0x000000ff00087c82 */ /* 0x000fe20008000000 */
[----:B0-----:R-:W-:-:S12]  /*07d0*/  UIADD3 UR9, UPT, UPT, -UR9, URZ, URZ ;  /* 0x000000ff09097290 */ /* 0x001fd8000fffe1ff */
.L_x_19:
[----:B------:R-:W-:-:S04]  /*07e0*/  IADD3 R10, P0, PT, R6, R4, RZ ;  /* 0x00000004060a7210 */ /* 0x000fc80007f1e0ff */
[----:B------:R-:W-:-:S05]  /*07f0*/  LEA.HI.X.SX32 R11, R6, R5, 0x1, P0 ;  /* 0x00000005060b7211 */ /* 0x000fca00000f0eff */
[----:B------:R-:W2:Y:S01]  /*0800*/  LDG.E.U8 R10, desc[UR14][R10.64] ;  /* 0x0000000e0a0a7981 */ /* 0x000ea2000c1e1100 */
[----:B------:R-:W-:Y:S01]  /*0810*/  UPLOP3.LUT UP0, UPT, UPT, UPT, UPT, 0x40, 0x4 ;  /* 0x000000000004789c */ /* 0x000fe20003f0e870 */
[----:B------:R-:W-:Y:S01]  /*0820*/  UMOV UR7, URZ ;  /* 0x000000ff00077c82 */ /* 0x000fe20008000000 */
[----:B--2---:R-:W-:-:S13]  /*0830*/  ISETP.GT.AND P0, PT, R10, 0x60, PT ;  /* 0x000000600a00780c */ /* 0x004fda0003f04270 */
[----:B------:R-:W-:Y:S05]  /*0840*/  @!P0 BRA `(.L_x_10) ;  /* 0x0000000000308947 */ /* 0x000fea0003800000 */
[----:B------:R-:W-:-:S13]  /*0850*/  ISETP.GT.AND P0, PT, R10, 0x66, PT ;  /* 0x000000660a00780c */ /* 0x000fda0003f04270 */
[----:B------:R-:W-:Y:S05]  /*0860*/  @P0 BRA `(.L_x_11) ;  /* 0x0000000000140947 */ /* 0x000fea0003800000 */
[----:B------:R-:W-:-:S13]  /*0870*/  ISETP.NE.AND P0, PT, R10, 0x61, PT ;  /* 0x000000610a00780c */ /* 0x000fda0003f05270 */
[----:B------:R-:W-:Y:S05]  /*0880*/  @!P0 BRA `(.L_x_12) ;  /* 0x0000000000688947 */ /* 0x000fea0003800000 */
[----:B------:R-:W-:-:S13]  /*0890*/  ISETP.NE.AND P0, PT, R10, 0x63, PT ;  /* 0x000000630a00780c */ /* 0x000fda0003f05270 */
[----:B------:R-:W-:Y:S05]  /*08a0*/  @!P0 BRA `(.L_x_13) ;  /* 0x0000000000308947 */ /* 0x000fea0003800000 */
[----:B------:R-:W-:Y:S05]  /*08b0*/  BRA `(.L_x_14) ;  /* 0x0000000000447947 */ /* 0x000fea0003800000 */
.L_x_11:
[----:B------:R-:W-:-:S13]  /*08c0*/  ISETP.NE.AND P0, PT, R10, 0x67, PT ;  /* 0x000000670a00780c */ /* 0x000fda0003f05270 */
[----:B------:R-:W-:Y:S05]  /*08d0*/  @!P0 BRA `(.L_x_15) ;  /* 0x0000000000508947 */ /* 0x000fea0003800000 */
[----:B------:R-:W-:-:S13]  /*08e0*/  ISETP.NE.AND P0, PT, R10, 0x74, PT ;  /* 0x000000740a00780c */ /* 0x000fda0003f05270 */
[----:B------:R-:W-:Y:S05]  /*08f0*/  @P0 BRA `(.L_x_14) ;  /* 0x0000000000340947 */ /* 0x000fea0003800000 */
[----:B------:R-:W-:Y:S05]  /*0900*/  BRA `(.L_x_16) ;  /* 0x00000000003c7947 */ /* 0x000fea0003800000 */
.L_x_10:
[----:B------:R-:W-:-:S13]  /*0910*/  ISETP.GT.AND P0, PT, R10, 0x46, PT ;  /* 0x000000460a00780c */ /* 0x000fda0003f04270 */
[----:B------:R-:W-:Y:S05]  /*0920*/  @P0 BRA `(.L_x_17) ;  /* 0x0000000000180947 */ /* 0x000fea0003800000 */
[----:B------:R-:W-:-:S13]  /*0930*/  ISETP.NE.AND P0, PT, R10, 0x41, PT ;  /* 0x000000410a00780c */ /* 0x000fda0003f05270 */
[----:B------:R-:W-:Y:S05]  /*0940*/  @!P0 BRA `(.L_x_12) ;  /* 0x0000000000388947 */ /* 0x000fea0003800000 */
[----:B------:R-:W-:-:S13]  /*0950*/  ISETP.NE.AND P0, PT, R10, 0x43, PT ;  /* 0x000000430a00780c */ /* 0x000fda0003f05270 */
[----:B------:R-:W-:Y:S05]  /*0960*/  @P0 BRA `(.L_x_14) ;  /* 0x0000000000180947 */ /* 0x000fea0003800000 */
.L_x_13:
[----:B------:R-:W-:Y:S01]  /*0970*/  UMOV UR7, 0x1 ;  /* 0x0000000100077882 */ /* 0x000fe20000000000 */
[----:B------:R-:W-:Y:S05]  /*0980*/  BRA `(.L_x_12) ;  /* 0x0000000000287947 */ /* 0x000fea0003800000 */
.L_x_17:
[----:B------:R-:W-:-:S13]  /*0990*/  ISETP.NE.AND P0, PT, R10, 0x47, PT ;  /* 0x000000470a00780c */ /* 0x000fda0003f05270 */
[----:B------:R-:W-:Y:S05]  /*09a0*/  @!P0 BRA `(.L_x_15) ;  /* 0x00000000001c8947 */ /* 0x000fea0003800000 */
[----:B------:R-:W-:-:S13]  /*09b0*/  ISETP.NE.AND P0, PT, R10, 0x54, PT ;  /* 0x000000540a00780c */ /* 0x000fda0003f05270 */
[----:B------:R-:W-:Y:S05]  /*09c0*/  @!P0 BRA `(.L_x_16) ;  /* 0x00000000000c8947 */ /* 0x000fea0003800000 */
.L_x_14:
[----:B------:R-:W-:Y:S01]  /*09d0*/  UPLOP3.LUT UP0, UPT, UPT, UPT, UPT, 0x80, 0x8 ;  /* 0x000000000008789c */ /* 0x000fe20003f0f070 */
[----:B------:R-:W-:Y:S01]  /*09e0*/  UMOV UR7, 0x4 ;  /* 0x0000000400077882 */ /* 0x000fe20000000000 */
[----:B------:R-:W-:Y:S09]  /*09f0*/  BRA `(.L_x_12) ;  /* 0x00000000000c7947 */ /* 0x000ff20003800000 */
.L_x_16:
[----:B------:R-:W-:Y:S01]  /*0a00*/  UMOV UR7, 0x3 ;  /* 0x0000000300077882 */ /* 0x000fe20000000000 */
[----:B------:R-:W-:Y:S05]  /*0a10*/  BRA `(.L_x_12) ;  /* 0x0000000000047947 */ /* 0x000fea0003800000 */
.L_x_15:
[----:B------:R-:W-:-:S05]  /*0a20*/  UMOV UR7, 0x2 ;  /* 0x0000000200077882 */ /* 0x000fca0000000000 */
.L_x_12:
[----:B------:R-:W-:Y:S05]  /*0a30*/  BRA.U UP0, `(.L_x_18) ;  /* 0x00000011004c7547 */ /* 0x000fea000b800000 */
[----:B------:R-:W-:Y:S01]  /*0a40*/  UIADD3 UR9, UPT, UPT, UR9, 0x1, URZ ;  /* 0x0000000109097890 */ /* 0x000fe2000fffe0ff */
[----:B------:R-:W-:Y:S01]  /*0a50*/  VIADD R6, R6, 0x1 ;  /* 0x0000000106067836 */ /* 0x000fe20000000000 */
[----:B------:R-:W-:Y:S02]  /*0a60*/  USHF.L.U64.HI UR11, UR10, 0x2, UR11 ;  /* 0x000000020a0b7899 */ /* 0x000fe4000801020b */
[----:B------:R-:W-:Y:S02]  /*0a70*/  UISETP.NE.AND UP0, UPT, UR9, URZ, UPT ;  /* 0x000000ff0900728c */ /* 0x000fe4000bf05270 */
[----:B------:R-:W-:Y:S02]  /*0a80*/  USHF.L.U32 UR10, UR10, 0x2, URZ ;  /* 0x000000020a0a7899 */ /* 0x000fe400080006ff */
[----:B------:R-:W-:Y:S02]  /*0a90*/  ULOP3.LUT UR11, UR8, UR11, URZ, 0xfc, !UPT ;  /* 0x0000000b080b7292 */ /* 0x000fe4000f8efcff */
[----:B------:R-:W-:-:S03]  /*0aa0*/  ULOP3.LUT UR10, UR7, UR10, URZ, 0xfc, !UPT ;  /* 0x0000000a070a7292 */ /* 0x000fc6000f8efcff */
[----:B------:R-:W-:Y:S09]  /*0ab0*/  BRA.U UP0, `(.L_x_19) ;  /* 0xfffffffd00487547 */ /* 0x000ff2000b83ffff */
[----:B------:R-:W-:-:S04]  /*0ac0*/  UISETP.NE.U32.AND UP0, UPT, UR10, -0x1, UPT ;  /* 0xffffffff0a00788c */ /* 0x000fc8000bf05070 */
[----:B------:R-:W-:-:S09]  /*0ad0*/  UISETP.NE.AND.EX UP0, UPT, UR11, -0x1, UPT, UP0 ;  /* 0xffffffff0b00788c */ /* 0x000fd2000bf05300 */
[----:B------:R-:W-:Y:S05]  /*0ae0*/  BRA.U !UP0, `(.L_x_18) ;  /* 0x0000001108207547 */ /* 0x000fea000b800000 */
[----:B------:R-:W0:Y:S01]  /*0af0*/  LDCU UR23, c[0x0][0x3ac] ;  /* 0x00007580ff1777ac */ /* 0x000e220008000800 */
[----:B------:R-:W-:Y:S01]  /*0b00*/  UMOV UR8, URZ ;  /* 0x000000ff00087c82 */ /* 0x000fe20008000000 */
[----:B------:R-:W-:Y:S01]  /*0b10*/  UMOV UR9, URZ ;  /* 0x000000ff00097c82 */ /* 0x000fe20008000000 */
[----:B------:R-:W-:Y:S01]  /*0b20*/  UMOV UR7, URZ ;  /* 0x000000ff00077c82 */ /* 0x000fe20008000000 */
[----:B0-----:R-:W-:-:S09]  /*0b30*/  UISETP.GE.U32.AND UP1, UPT, UR23, 0x4, UPT ;  /* 0x000000041700788c */ /* 0x001fd2000bf26070 */
[----:B------:R-:W-:Y:S05]  /*0b40*/  BRA.U !UP1, `(.L_x_20) ;  /* 0x0000000109707547 */ /* 0x000fea000b800000 */
[----:B------:R-:W-:Y:S01]  /*0b50*/  ULOP3.LUT UR20, UR23, 0x7ffffffc, URZ, 0xc0, !UPT ;  /* 0x7ffffffc17147892 */ /* 0x000fe2000f8ec0ff */
[----:B------:R-:W-:Y:S01]  /*0b60*/  UMOV UR4, URZ ;  /* 0x000000ff00047c82 */ /* 0x000fe20008000000 */
[----:B------:R-:W-:Y:S01]  /*0b70*/  UMOV UR5, URZ ;  /* 0x000000ff00057c82 */ /* 0x000fe20008000000 */
[----:B------:R-:W-:-:S09]  /*0b80*/  UMOV UR7, URZ ;  /* 0x000000ff00077c82 */ /* 0x000fd20008000000 */
.L_x_21:
[----:B------:R-:W-:Y:S02]  /*0b90*/  USHF.L.U32 UR8, UR7, 0x1, URZ ;  /* 0x0000000107087899 */ /* 0x000fe400080006ff */
[----:B------:R-:W-:Y:S02]  /*0ba0*/  USHF.L.U64.HI UR5, UR4, 0x8, UR5 ;  /* 0x0000000804057899 */ /* 0x000fe40008010205 */
[----:B------:R-:W-:Y:S02]  /*0bb0*/  USHF.R.U64 UR21, UR10, UR8, UR11 ;  /* 0x000000080a157299 */ /* 0x000fe4000800120b */
[----:B------:R-:W-:Y:S02]  /*0bc0*/  UIADD3 UR19, UPT, UPT, UR8, 0x4, URZ ;  /* 0x0000000408137890 */ /* 0x000fe4000fffe0ff */
[----:B------:R-:W-:Y:S02]  /*0bd0*/  USHF.L.U32 UR21, UR21, 0x6, URZ ;  /* 0x0000000615157899 */ /* 0x000fe400080006ff */
[----:B------:R-:W-:-:S02]  /*0be0*/  UIADD3 UR9, UPT, UPT, UR8, 0x2, URZ ;  /* 0x0000000208097890 */ /* 0x000fc4000fffe0ff */
[----:B------:R-:W-:Y:S02]  /*0bf0*/  ULOP3.LUT UR21, UR21, 0xc0, URZ, 0xc0, !UPT ;  /* 0x000000c015157892 */ /* 0x000fe4000f8ec0ff */
[----:B------:R-:W-:Y:S02]  /*0c00*/  UIADD3 UR7, UPT, UPT, UR19, -UR7, URZ ;  /* 0x8000000713077290 */ /* 0x000fe4000fffe0ff */
[----:B------:R-:W-:Y:S02]  /*0c10*/  USHF.R.U64 UR22, UR10, UR9, UR11 ;  /* 0x000000090a167299 */ /* 0x000fe4000800120b */
[----:B------:R-:W-:Y:S02]  /*0c20*/  UPRMT UR21, UR21, 0x6540, UR4 ;  /* 0x0000654015157896 */ /* 0x000fe40008000004 */
[----:B------:R-:W-:Y:S02]  /*0c30*/  UISETP.NE.AND UP0, UPT, UR7, UR20, UPT ;  /* 0x000000140700728c */ /* 0x000fe4000bf05270 */
[----:B------:R-:W-:-:S02]  /*0c40*/  USHF.R.U64 UR9, UR10, UR19, UR11 ;  /* 0x000000130a097299 */ /* 0x000fc4000800120b */
[----:B------:R-:W-:Y:S02]  /*0c50*/  USHF.L.U32 UR22, UR22, 0x4, URZ ;  /* 0x0000000416167899 */ /* 0x000fe400080006ff */
[----:B------:R-:W-:Y:S02]  /*0c60*/  ULOP3.LUT UR21, UR21, 0xc0, URZ, 0x3c, !UPT ;  /* 0x000000c015157892 */ /* 0x000fe4000f8e3cff */
[----:B------:R-:W-:Y:S02]  /*0c70*/  UIADD3 UR8, UPT, UPT, UR8, 0x6, URZ ;  /* 0x0000000608087890 */ /* 0x000fe4000fffe0ff */
[----:B------:R-:W-:Y:S02]  /*0c80*/  USHF.L.U32 UR9, UR9, 0x2, URZ ;  /* 0x0000000209097899 */ /* 0x000fe400080006ff */
[----:B------:R-:W-:Y:S02]  /*0c90*/  ULOP3.LUT UR21, UR21, 0x30, UR22, 0x34, !UPT ;  /* 0x0000003015157892 */ /* 0x000fe4000f8e3416 */
[----:B------:R-:W-:-:S02]  /*0ca0*/  USHF.R.U64 UR22, UR10, UR8, UR11 ;  /* 0x000000080a167299 */ /* 0x000fc4000800120b */
[----:B------:R-:W-:-:S04]  /*0cb0*/  ULOP3.LUT UR8, UR21, 0xc, UR9, 0x34, !UPT ;  /* 0x0000000c15087892 */ /* 0x000fc8000f8e3409 */
[----:B------:R-:W-:Y:S01]  /*0cc0*/  ULOP3.LUT UR4, UR8, 0x3, UR22, 0x34, !UPT ;  /* 0x0000000308047892 */ /* 0x000fe2000f8e3416 */
[----:B------:R-:W-:Y:S11]  /*0cd0*/  BRA.U UP0, `(.L_x_21) ;  /* 0xfffffffd00ac7547 */ /* 0x000ff6000b83ffff */
[----:B------:R-:W-:Y:S02]  /*0ce0*/  USHF.L.U64.HI UR9, UR4, 0x2, UR5 ;  /* 0x0000000204097899 */ /* 0x000fe40008010205 */
[----:B------:R-:W-:Y:S02]  /*0cf0*/  USHF.L.U32 UR8, UR4, 0x2, URZ ;  /* 0x0000000204087899 */ /* 0x000fe400080006ff */
[----:B------:R-:W-:-:S12]  /*0d00*/  USHF.L.U32 UR7, UR20, 0x1, URZ ;  /* 0x0000000114077899 */ /* 0x000fd800080006ff */
.L_x_20:
[----:B------:R-:W-:-:S09]  /*0d10*/  UISETP.NE.AND UP0, UPT, UR12, URZ, UPT ;  /* 0x000000ff0c00728c */ /* 0x000fd2000bf05270 */
[----:B------:R-:W-:Y:S05]  /*0d20*/  BRA.U !UP0, `(.L_x_22) ;  /* 0x0000000108487547 */ /* 0x000fea000b800000 */
[----:B------:R-:W-:-:S04]  /*0d30*/  USHF.R.U64 UR4, UR10, UR7, UR11 ;  /* 0x000000070a047299 */ /* 0x000fc8000800120b */
[----:B------:R-:W-:-:S04]  /*0d40*/  ULOP3.LUT UR4, UR4, 0x3, URZ, 0xc0, !UPT ;  /* 0x0000000304047892 */ /* 0x000fc8000f8ec0ff */
[----:B------:R-:W-:-:S04]  /*0d50*/  UIADD3 UR8, UP0, UPT, UR8, UR4, URZ ;  /* 0x0000000408087290 */ /* 0x000fc8000ff1e0ff */
[----:B------:R-:W-:Y:S02]  /*0d60*/  UIADD3.X UR5, UPT, UPT, URZ, UR9, URZ, UP0, !UPT ;  /* 0x00000009ff057290 */ /* 0x000fe400087fe4ff */
[----:B------:R-:W-:Y:S02]  /*0d70*/  UISETP.NE.AND UP0, UPT, UR12, 0x1, UPT ;  /* 0x000000010c00788c */ /* 0x000fe4000bf05270 */
[----:B------:R-:W-:-:S07]  /*0d80*/  ULOP3.LUT UR4, UR8, 0x3, URZ, 0x3c, !UPT ;  /* 0x0000000308047892 */ /* 0x000fce000f8e3cff */
[----:B------:R-:W-:Y:S05]  /*0d90*/  BRA.U !UP0, `(.L_x_22) ;  /* 0x00000001082c7547 */ /* 0x000fea000b800000 */
[----:B------:R-:W-:Y:S02]  /*0da0*/  UISETP.NE.AND UP0, UPT, UR12, 0x2, UPT ;  /* 0x000000020c00788c */ /* 0x000fe4000bf05270 */
[----:B------:R-:W-:Y:S02]  /*0db0*/  UIADD3 UR8, UPT, UPT, UR7, 0x2, URZ ;  /* 0x0000000207087890 */ /* 0x000fe4000fffe0ff */
[----:B------:R-:W-:Y:S02]  /*0dc0*/  USHF.L.U32 UR9, UR4, 0x2, URZ ;  /* 0x0000000204097899 */ /* 0x000fe400080006ff */
[----:B------:R-:W-:Y:S02]  /*0dd0*/  USHF.R.U64 UR8, UR10, UR8, UR11 ;  /* 0x000000080a087299 */ /* 0x000fe4000800120b */
[----:B------:R-:W-:Y:S02]  /*0de0*/  USHF.L.U64.HI UR5, UR4, 0x2, UR5 ;  /* 0x0000000204057899 */ /* 0x000fe40008010205 */
[----:B------:R-:W-:-:S02]  /*0df0*/  ULOP3.LUT UR4, UR9, 0x3, UR8, 0x34, !UPT ;  /* 0x0000000309047892 */ /* 0x000fc4000f8e3408 */
[----:B------:R-:W-:Y:S02]  /*0e00*/  @UP0 UIADD3 UR7, UPT, UPT, UR7, 0x4, URZ ;  /* 0x0000000407070890 */ /* 0x000fe4000fffe0ff */
[----:B------:R-:W-:Y:S02]  /*0e10*/  @UP0 USHF.L.U32 UR8, UR4, 0x2, URZ ;  /* 0x0000000204080899 */ /* 0x000fe400080006ff */
[----:B------:R-:W-:Y:S02]  /*0e20*/  @UP0 USHF.R.U64 UR7, UR10, UR7, UR11 ;  /* 0x000000070a070299 */ /* 0x000fe4000800120b */
[----:B------:R-:W-:Y:S02]  /*0e30*/  @UP0 USHF.L.U64.HI UR5, UR4, 0x2, UR5 ;  /* 0x0000000204050899 */ /* 0x000fe40008010205 */
[----:B------:R-:W-:-:S12]  /*0e40*/  @UP0 ULOP3.LUT UR4, UR8, 0x3, UR7, 0x34, !UPT ;  /* 0x0000000308040892 */ /* 0x000fd8000f8e3407 */
.L_x_22:
[----:B------:R-:W-:Y:S01]  /*0e50*/  UISETP.LT.U32.AND UP0, UPT, UR10, UR4, UPT ;  /* 0x000000040a00728c */ /* 0x000fe2000bf01070 */
[----:B------:R-:W-:Y:S01]  /*0e60*/  UMOV UR9, URZ ;  /* 0x000000ff00097c82 */ /* 0x000fe20008000000 */
[----:B------:R-:W-:Y:S02]  /*0e70*/  UMOV UR7, URZ ;  /* 0x000000ff00077c82 */ /* 0x000fe40008000000 */
[----:B------:R-:W-:Y:S01]  /*0e80*/  UISETP.LT.U32.AND.EX UP0, UPT, UR11, UR5, UPT, UP0 ;  /* 0x000000050b00728c */ /* 0x000fe2000bf01100 */
[----:B------:R-:W-:-:S03]  /*0e90*/  UMOV UR8, URZ ;  /* 0x000000ff00087c82 */ /* 0x000fc60008000000 */
[----:B------:R-:W-:Y:S02]  /*0ea0*/  USEL UR19, UR10, UR4, UP0 ;  /* 0x000000040a137287 */ /* 0x000fe40008000000 */
[----:B------:R-:W-:Y:S01]  /*0eb0*/  USEL UR11, UR11, UR5, UP0 ;  /* 0x000000050b0b7287 */ /* 0x000fe20008000000 */
[----:B------:R-:W-:Y:S01]  /*0ec0*/  UMOV UR10, URZ ;  /* 0x000000ff000a7c82 */ /* 0x000fe20008000000 */
[----:B------:R-:W-:Y:S10]  /*0ed0*/  BRA.U !UP1, `(.L_x_23) ;  /* 0x0000000509c87547 */ /* 0x000ff4000b800000 */
[----:B------:R-:W0:Y:S01]  /*0ee0*/  I2F.U32.RP R9, R8 ;  /* 0x0000000800097306 */ /* 0x000e220000209000 */
[----:B------:R-:W-:Y:S01]  /*0ef0*/  ISETP.NE.U32.AND P0, PT, R8, RZ, PT ;  /* 0x000000ff0800720c */ /* 0x000fe20003f05070 */
[----:B------:R-:W1:Y:S01]  /*0f00*/  LDCU UR24, c[0x0][0x3ac] ;  /* 0x00007580ff1877ac */ /* 0x000e620008000800 */
[----:B------:R-:W-:Y:S01]  /*0f10*/  ULOP3.LUT UR23, UR23, 0x7ffffffc, URZ, 0xc0, !UPT ;  /* 0x7ffffffc17177892 */ /* 0x000fe2000f8ec0ff */
[----:B------:R-:W-:Y:S01]  /*0f20*/  UMOV UR9, URZ ;  /* 0x000000ff00097c82 */ /* 0x000fe20008000000 */
[----:B------:R-:W-:Y:S01]  /*0f30*/  UMOV UR10, URZ ;  /* 0x000000ff000a7c82 */ /* 0x000fe20008000000 */
[----:B------:R-:W-:Y:S01]  /*0f40*/  UMOV UR7, URZ ;  /* 0x000000ff00077c82 */ /* 0x000fe20008000000 */
[----:B------:R-:W-:Y:S01]  /*0f50*/  UMOV UR8, URZ ;  /* 0x000000ff00087c82 */ /* 0x000fe20008000000 */
[----:B0-----:R-:W0:Y:S02]  /*0f60*/  MUFU.RCP R9, R9 ;  /* 0x0000000900097308 */ /* 0x001e240000001000 */
[----:B0-----:R-:W-:Y:S01]  /*0f70*/  VIADD R10, R9, 0xffffffe ;  /* 0x0ffffffe090a7836 */ /* 0x001fe20000000000 */
[----:B------:R-:W-:-:S05]  /*0f80*/  LOP3.LUT R9, RZ, R8, RZ, 0x33, !PT ;  /* 0x00000008ff097212 */ /* 0x000fca00078e33ff */
[----:B------:R0:W2:Y:S02]  /*0f90*/  F2I.FTZ.U32.TRUNC.NTZ R11, R10 ;  /* 0x0000000a000b7305 */ /* 0x0000a4000021f000 */
[----:B0-----:R-:W-:Y:S02]  /*0fa0*/  IMAD.MOV.U32 R10, RZ, RZ, RZ ;  /* 0x000000ffff0a7224 */ /* 0x001fe400078e00ff */
[----:B--2---:R-:W-:-:S04]  /*0fb0*/  IMAD.MOV R13, RZ, RZ, -R11 ;  /* 0x000000ffff0d7224 */ /* 0x004fc800078e0a0b */
[----:B------:R-:W-:-:S04]  /*0fc0*/  IMAD R13, R13, R8, RZ ;  /* 0x000000080d0d7224 */ /* 0x000fc800078e02ff */
[----:B-1----:R-:W-:-:S07]  /*0fd0*/  IMAD.HI.U32 R6, R11, R13, R10 ;  /* 0x0000000d0b067227 */ /* 0x002fce00078e000a */
.L_x_28:
[----:B------:R-:W0:Y:S01]  /*0fe0*/  I2F.U32.RP R13, R8 ;  /* 0x00000008000d7306 */ /* 0x000e220000209000 */
[----:B------:R-:W-:Y:S01]  /*0ff0*/  IMAD.HI.U32 R12, R6, UR7, RZ ;  /* 0x00000007060c7c27 */ /* 0x000fe2000f8e00ff */
[----:B------:R-:W-:Y:S02]  /*1000*/  UIADD3 UR20, UPT, UPT, UR7, 0x1, URZ ;  /* 0x0000000107147890 */ /* 0x000fe4000fffe0ff */
[----:B------:R-:W-:Y:S02]  /*1010*/  UIADD3 UR22, UPT, UPT, UR7, 0x3, URZ ;  /* 0x0000000307167890 */ /* 0x000fe4000fffe0ff */
[----:B------:R-:W-:Y:S02]  /*1020*/  UIADD3 UR21, UPT, UPT, UR7, 0x2, URZ ;  /* 0x0000000207157890 */ /* 0x000fe4000fffe0ff */
[----:B0-----:R-:W0:Y:S02]  /*1030*/  MUFU.RCP R13, R13 ;  /* 0x0000000d000d7308 */ /* 0x001e240000001000 */
[----:B0-----:R-:W-:-:S06]  /*1040*/  VIADD R10, R13, 0xffffffe ;  /* 0x0ffffffe0d0a7836 */ /* 0x001fcc0000000000 */
[----:B------:R0:W1:Y:S02]  /*1050*/  F2I.FTZ.U32.TRUNC.NTZ R11, R10 ;  /* 0x0000000a000b7305 */ /* 0x000064000021f000 */
[----:B0-----:R-:W-:Y:S02]  /*1060*/  IMAD.MOV.U32 R10, RZ, RZ, RZ ;  /* 0x000000ffff0a7224 */ /* 0x001fe400078e00ff */
[----:B-1----:R-:W-:-:S04]  /*1070*/  IMAD.MOV R15, RZ, RZ, -R11 ;  /* 0x000000ffff0f7224 */ /* 0x002fc800078e0a0b */
[----:B------:R-:W-:-:S04]  /*1080*/  IMAD R15, R15, R8, RZ ;  /* 0x000000080f0f7224 */ /* 0x000fc800078e02ff */
[----:B------:R-:W-:-:S04]  /*1090*/  IMAD.HI.U32 R6, R11, R15, R10 ;  /* 0x0000000f0b067227 */ /* 0x000fc800078e000a */
[----:B------:R-:W-:Y:S02]  /*10a0*/  IMAD.MOV R11, RZ, RZ, -R12 ;  /* 0x000000ffff0b7224 */ /* 0x000fe400078e0a0c */
[----:B------:R-:W-:-:S04]  /*10b0*/  IMAD.HI.U32 R10, R6, UR20, RZ ;  /* 0x00000014060a7c27 */ /* 0x000fc8000f8e00ff */
[----:B------:R-:W-:Y:S02]  /*10c0*/  IMAD R11, R8, R11, UR7 ;  /* 0x00000007080b7e24 */ /* 0x000fe4000f8e020b */
[----:B------:R-:W-:-:S03]  /*10d0*/  IMAD.HI.U32 R13, R6, UR22, RZ ;  /* 0x00000016060d7c27 */ /* 0x000fc6000f8e00ff */
[----:B------:R-:W-:Y:S01]  /*10e0*/  ISETP.GE.U32.AND P4, PT, R11, R8, PT ;  /* 0x000000080b00720c */ /* 0x000fe20003f86070 */
[----:B------:R-:W-:Y:S02]  /*10f0*/  IMAD.MOV R15, RZ, RZ, -R10 ;  /* 0x000000ffff0f7224 */ /* 0x000fe400078e0a0a */
[----:B------:R-:W-:-:S04]  /*1100*/  IMAD.HI.U32 R12, R6, UR21, RZ ;  /* 0x00000015060c7c27 */ /* 0x000fc8000f8e00ff */
[----:B------:R-:W-:Y:S02]  /*1110*/  IMAD.MOV R19, RZ, RZ, -R13 ;  /* 0x000000ffff137224 */ /* 0x000fe400078e0a0d */
[C---:B------:R-:W-:Y:S02]  /*1120*/  IMAD R13, R8.reuse, R15, UR20 ;  /* 0x00000014080d7e24 */ /* 0x040fe4000f8e020f */
[----:B------:R-:W-:Y:S02]  /*1130*/  IMAD.MOV R17, RZ, RZ, -R12 ;  /* 0x000000ffff117224 */ /* 0x000fe400078e0a0c */
[----:B------:R-:W-:Y:S01]  /*1140*/  @P4 IMAD.IADD R11, R11, 0x1, -R8 ;  /* 0x000000010b0b4824 */ /* 0x000fe200078e0a08 */
[-C--:B------:R-:W-:Y:S01]  /*1150*/  ISETP.GE.U32.AND P1, PT, R13, R8.reuse, PT ;  /* 0x000000080d00720c */ /* 0x080fe20003f26070 */
[C---:B------:R-:W-:Y:S02]  /*1160*/  IMAD R15, R8.reuse, R17, UR21 ;  /* 0x00000015080f7e24 */ /* 0x040fe4000f8e0211 */
[----:B------:R-:W-:Y:S01]  /*1170*/  IMAD R17, R8, R19, UR22 ;  /* 0x0000001608117e24 */ /* 0x000fe2000f8e0213 */
[----:B------:R-:W-:-:S02]  /*1180*/  ISETP.GE.U32.AND P4, PT, R11, R8, PT ;  /* 0x000000080b00720c */ /* 0x000fc40003f86070 */
[-C--:B------:R-:W-:Y:S02]  /*1190*/  ISETP.GE.U32.AND P2, PT, R15, R8.reuse, PT ;  /* 0x000000080f00720c */ /* 0x080fe40003f46070 */
[----:B------:R-:W-:-:S05]  /*11a0*/  ISETP.GE.U32.AND P3, PT, R17, R8, PT ;  /* 0x000000081100720c */ /* 0x000fca0003f66070 */
[----:B------:R-:W-:-:S04]  /*11b0*/  @P1 IMAD.IADD R13, R13, 0x1, -R8 ;  /* 0x000000010d0d1824 */ /* 0x000fc800078e0a08 */
[--C-:B------:R-:W-:Y:S01]  /*11c0*/  @P4 IMAD.IADD R11, R11, 0x1, -R8.reuse ;  /* 0x000000010b0b4824 */ /* 0x100fe200078e0a08 */
[-C--:B------:R-:W-:Y:S01]  /*11d0*/  ISETP.GE.U32.AND P1, PT, R13, R8.reuse, PT ;  /* 0x000000080d00720c */ /* 0x080fe20003f26070 */
[--C-:B------:R-:W-:Y:S02]  /*11e0*/  @P2 IMAD.IADD R15, R15, 0x1, -R8.reuse ;  /* 0x000000010f0f2824 */ /* 0x100fe400078e0a08 */
[----:B------:R-:W-:Y:S01]  /*11f0*/  @P3 IMAD.IADD R17, R17, 0x1, -R8 ;  /* 0x0000000111113824 */ /* 0x000fe200078e0a08 */
[----:B------:R-:W-:Y:S02]  /*1200*/  SEL R11, R9, R11, !P0 ;  /* 0x0000000b090b7207 */ /* 0x000fe40004000000 */
[-C--:B------:R-:W-:Y:S02]  /*1210*/  ISETP.GE.U32.AND P2, PT, R15, R8.reuse, PT ;  /* 0x000000080f00720c */ /* 0x080fe40003f46070 */
[----:B------:R-:W-:Y:S02]  /*1220*/  ISETP.GE.U32.AND P3, PT, R17, R8, PT ;  /* 0x000000081100720c */ /* 0x000fe40003f66070 */
[----:B------:R-:W-:-:S02]  /*1230*/  ISETP.NE.U32.AND P0, PT, R8, RZ, PT ;  /* 0x000000ff0800720c */ /* 0x000fc40003f05070 */
[----:B------:R-:W-:Y:S01]  /*1240*/  LOP3.LUT R9, RZ, R8, RZ, 0x33, !PT ;  /* 0x00000008ff097212 */ /* 0x000fe200078e33ff */
[----:B------:R-:W-:Y:S01]  /*1250*/  @P1 IMAD.IADD R13, R13, 0x1, -R8 ;  /* 0x000000010d0d1824 */ /* 0x000fe200078e0a08 */
[----:B------:R-:W-:-:S04]  /*1260*/  ISETP.NE.AND P1, PT, R11, RZ, PT ;  /* 0x000000ff0b00720c */ /* 0x000fc80003f25270 */
[----:B------:R-:W-:Y:S01]  /*1270*/  SEL R13, R9, R13, !P0 ;  /* 0x0000000d090d7207 */ /* 0x000fe20004000000 */
[--C-:B------:R-:W-:Y:S02]  /*1280*/  @P2 IMAD.IADD R15, R15, 0x1, -R8.reuse ;  /* 0x000000010f0f2824 */ /* 0x100fe400078e0a08 */
[----:B------:R-:W-:Y:S01]  /*1290*/  @P3 IMAD.IADD R17, R17, 0x1, -R8 ;  /* 0x0000000111113824 */ /* 0x000fe200078e0a08 */
[----:B------:R-:W-:Y:S02]  /*12a0*/  ISETP.NE.AND P2, PT, R13, RZ, PT ;  /* 0x000000ff0d00720c */ /* 0x000fe40003f45270 */
[C---:B------:R-:W-:Y:S02]  /*12b0*/  SEL R15, R9.reuse, R15, !P0 ;  /* 0x0000000f090f7207 */ /* 0x040fe40004000000 */
[----:B------:R-:W-:Y:S02]  /*12c0*/  SEL R17, R9, R17, !P0 ;  /* 0x0000001109117207 */ /* 0x000fe40004000000 */
[----:B------:R-:W-:-:S02]  /*12d0*/  ISETP.NE.AND P3, PT, R15, RZ, PT ;  /* 0x000000ff0f00720c */ /* 0x000fc40003f65270 */
[----:B------:R-:W-:Y:S01]  /*12e0*/  ISETP.NE.AND P4, PT, R17, RZ, PT ;  /* 0x000000ff1100720c */ /* 0x000fe20003f85270 */
[----:B------:R-:W-:-:S12]  /*12f0*/  @P1 BRA `(.L_x_24) ;  /* 0x00000000002c1947 */ /* 0x000fd80003800000 */
[----:B------:R-:W-:-:S04]  /*1300*/  ULOP3.LUT UR20, URZ, UR7, URZ, 0x33, !UPT ;  /* 0x00000007ff147292 */ /* 0x000fc8000f8e33ff */
[----:B------:R-:W-:-:S04]  /*1310*/  UIADD3 UR20, UPT, UPT, UR20, UR24, URZ ;  /* 0x0000001814147290 */ /* 0x000fc8000fffe0ff */
[----:B------:R-:W-:-:S04]  /*1320*/  USHF.L.U32 UR20, UR20, 0x1, URZ ;  /* 0x0000000114147899 */ /* 0x000fc800080006ff */
[----:B------:R-:W-:Y:S02]  /*1330*/  USHF.R.U64 UR22, UR19, UR20, UR11 ;  /* 0x0000001413167299 */ /* 0x000fe4000800120b */
[----:B------:R-:W-:Y:S02]  /*1340*/  USHF.L.U32 UR20, UR8, 0x1, URZ ;  /* 0x0000000108147899 */ /* 0x000fe400080006ff */
[----:B------:R-:W-:Y:S02]  /*1350*/  ULOP3.LUT UR22, UR22, 0x3, URZ, 0xc0, !UPT ;  /* 0x0000000316167892 */ /* 0x000fe4000f8ec0ff */
[----:B------:R-:W-:Y:S02]  /*1360*/  UIADD3 UR8, UPT, UPT, UR8, 0x1, URZ ;  /* 0x0000000108087890 */ /* 0x000fe4000fffe0ff */
[----:B------:R-:W-:Y:S02]  /*1370*/  USHF.L.U32 UR21, UR22, UR20, URZ ;  /* 0x0000001416157299 */ /* 0x000fe400080006ff */
[----:B------:R-:W-:-:S02]  /*1380*/  USHF.L.U64.HI UR20, UR22, UR20, URZ ;  /* 0x0000001416147299 */ /* 0x000fc400080102ff */
[----:B------:R-:W-:Y:S02]  /*1390*/  ULOP3.LUT UR9, UR21, UR9, URZ, 0xfc, !UPT ;  /* 0x0000000915097292 */ /* 0x000fe4000f8efcff */
[----:B------:R-:W-:-:S12]  /*13a0*/  ULOP3.LUT UR10, UR20, UR10, URZ, 0xfc, !UPT ;  /* 0x0000000a140a7292 */ /* 0x000fd8000f8efcff */
.L_x_24:
[----:B------:R-:W-:Y:S05]  /*13b0*/  @P2 BRA `(.L_x_25) ;  /* 0x0000000000282947 */ /* 0x000fea0003800000 */
[----:B------:R-:W-:Y:S02]  /*13c0*/  UIADD3 UR20, UPT, UPT, -UR7, UR24, URZ ;  /* 0x0000001807147290 */ /* 0x000fe4000fffe1ff */
[----:B------:R-:W-:Y:S02]  /*13d0*/  USHF.L.U32 UR22, UR8, 0x1, URZ ;  /* 0x0000000108167899 */ /* 0x000fe400080006ff */
[----:B------:R-:W-:Y:S02]  /*13e0*/  ULEA UR20, UR20, 0xfffffffc, 0x1 ;  /* 0xfffffffc14147891 */ /* 0x000fe4000f8e08ff */
[----:B------:R-:W-:Y:S02]  /*13f0*/  UIADD3 UR8, UPT, UPT, UR8, 0x1, URZ ;  /* 0x0000000108087890 */ /* 0x000fe4000fffe0ff */
[----:B------:R-:W-:-:S04]  /*1400*/  USHF.R.U64 UR20, UR19, UR20, UR11 ;  /* 0x0000001413147299 */ /* 0x000fc8000800120b */
[----:B------:R-:W-:-:S04]  /*1410*/  ULOP3.LUT UR21, UR20, 0x3, URZ, 0xc0, !UPT ;  /* 0x0000000314157892 */ /* 0x000fc8000f8ec0ff */
[----:B------:R-:W-:Y:S02]  /*1420*/  USHF.L.U32 UR20, UR21, UR22, URZ ;  /* 0x0000001615147299 */ /* 0x000fe400080006ff */
[----:B------:R-:W-:Y:S02]  /*1430*/  USHF.L.U64.HI UR21, UR21, UR22, URZ ;  /* 0x0000001615157299 */ /* 0x000fe400080102ff */
[----:B------:R-:W-:Y:S02]  /*1440*/  ULOP3.LUT UR9, UR20, UR9, URZ, 0xfc, !UPT ;  /* 0x0000000914097292 */ /* 0x000fe4000f8efcff */
[----:B------:R-:W-:-:S12]  /*1450*/  ULOP3.LUT UR10, UR21, UR10, URZ, 0xfc, !UPT ;  /* 0x0000000a150a7292 */ /* 0x000fd8000f8efcff */
.L_x_25:
        /* <DEDUP_REMOVED lines=11> */
.L_x_26:
        /* <DEDUP_REMOVED lines=11> */
.L_x_27:
[----:B------:R-:W-:-:S04]  /*15c0*/  UIADD3 UR7, UPT, UPT, UR7, 0x4, URZ ;  /* 0x0000000407077890 */ /* 0x000fc8000fffe0ff */
[----:B------:R-:W-:-:S09]  /*15d0*/  UISETP.NE.AND UP0, UPT, UR7, UR23, UPT ;  /* 0x000000170700728c */ /* 0x000fd2000bf05270 */
[----:B------:R-:W-:Y:S05]  /*15e0*/  BRA.U UP0, `(.L_x_28) ;  /* 0xfffffff9007c7547 */ /* 0x000fea000b83ffff */
[----:B------:R-:W-:-:S05]  /*15f0*/  UMOV UR7, UR23 ;  /* 0x0000001700077c82 */ /* 0x000fca0008000000 */
.L_x_23:
[----:B------:R-:W-:Y:S01]  /*1600*/  UISETP.NE.AND UP0, UPT, UR12, URZ, UPT ;  /* 0x000000ff0c00728c */ /* 0x000fe2000bf05270 */
[----:B------:R-:W-:-:S08]  /*1610*/  UMOV UR20, UR9 ;  /* 0x0000000900147c82 */ /* 0x000fd00008000000 */
[----:B------:R-:W-:Y:S05]  /*1620*/  BRA.U !UP0, `(.L_x_29) ;  /* 0x0000000508407547 */ /* 0x000fea000b800000 */
[----:B------:R-:W0:Y:S01]  /*1630*/  I2F.U32.RP R12, R8 ;  /* 0x00000008000c7306 */ /* 0x000e220000209000 */
[----:B------:R-:W-:Y:S01]  /*1640*/  UISETP.NE.AND UP0, UPT, UR12, 0x1, UPT ;  /* 0x000000010c00788c */ /* 0x000fe2000bf05270 */
[----:B------:R-:W-:-:S06]  /*1650*/  UMOV UR9, UR8 ;  /* 0x0000000800097c82 */ /* 0x000fcc0008000000 */
[----:B0-----:R-:W0:Y:S02]  /*1660*/  MUFU.RCP R12, R12 ;  /* 0x0000000c000c7308 */ /* 0x001e240000001000 */
[----:B0-----:R-:W-:-:S06]  /*1670*/  VIADD R10, R12, 0xffffffe ;  /* 0x0ffffffe0c0a7836 */ /* 0x001fcc0000000000 */
[----:B------:R0:W1:Y:S02]  /*1680*/  F2I.FTZ.U32.TRUNC.NTZ R11, R10 ;  /* 0x0000000a000b7305 */ /* 0x000064000021f000 */
[----:B0-----:R-:W-:Y:S02]  /*1690*/  IMAD.MOV.U32 R10, RZ, RZ, RZ ;  /* 0x000000ffff0a7224 */ /* 0x001fe400078e00ff */
[----:B-1----:R-:W-:-:S04]  /*16a0*/  IMAD.MOV R9, RZ, RZ, -R11 ;  /* 0x000000ffff097224 */ /* 0x002fc800078e0a0b */
[----:B------:R-:W-:-:S04]  /*16b0*/  IMAD R9, R9, R8, RZ ;  /* 0x0000000809097224 */ /* 0x000fc800078e02ff */
[----:B------:R-:W-:Y:S01]  /*16c0*/  IMAD.HI.U32 R11, R11, R9, R10 ;  /* 0x000000090b0b7227 */ /* 0x000fe200078e000a */
[----:B------:R-:W-:-:S05]  /*16d0*/  LOP3.LUT R10, RZ, R8, RZ, 0x33, !PT ;  /* 0x00000008ff0a7212 */ /* 0x000fca00078e33ff */
[----:B------:R-:W-:-:S04]  /*16e0*/  IMAD.HI.U32 R6, R11, UR7, RZ ;  /* 0x000000070b067c27 */ /* 0x000fc8000f8e00ff */
[----:B------:R-:W-:-:S04]  /*16f0*/  IMAD.MOV R9, RZ, RZ, -R6 ;  /* 0x000000ffff097224 */ /* 0x000fc800078e0a06 */
[----:B------:R-:W-:-:S05]  /*1700*/  IMAD R9, R8, R9, UR7 ;  /* 0x0000000708097e24 */ /* 0x000fca000f8e0209 */
[----:B------:R-:W-:-:S13]  /*1710*/  ISETP.GE.U32.AND P0, PT, R9, R8, PT ;  /* 0x000000080900720c */ /* 0x000fda0003f06070 */
[----:B------:R-:W-:Y:S01]  /*1720*/  @P0 IMAD.IADD R9, R9, 0x1, -R8 ;  /* 0x0000000109090824 */ /* 0x000fe200078e0a08 */
[----:B------:R-:W-:-:S04]  /*1730*/  ISETP.NE.U32.AND P0, PT, R8, RZ, PT ;  /* 0x000000ff0800720c */ /* 0x000fc80003f05070 */
[----:B------:R-:W-:-:S13]  /*1740*/  ISETP.GE.U32.AND P1, PT, R9, R8, PT ;  /* 0x000000080900720c */ /* 0x000fda0003f26070 */
[----:B------:R-:W-:-:S05]  /*1750*/  @P1 IMAD.IADD R9, R9, 0x1, -R8 ;  /* 0x0000000109091824 */ /* 0x000fca00078e0a08 */
[----:B------:R-:W-:-:S04]  /*1760*/  SEL R9, R10, R9, !P0 ;  /* 0x000000090a097207 */ /* 0x000fc80004000000 */
[----:B------:R-:W-:-:S13]  /*1770*/  ISETP.NE.AND P1, PT, R9, RZ, PT ;  /* 0x000000ff0900720c */ /* 0x000fda0003f25270 */
[----:B------:R-:W-:Y:S05]  /*1780*/  @P1 BRA `(.L_x_30) ;  /* 0x0000000000301947 */ /* 0x000fea0003800000 */
[----:B------:R-:W0:Y:S01]  /*1790*/  LDCU UR21, c[0x0][0x3ac] ;  /* 0x00007580ff1577ac */ /* 0x000e220008000800 */
[----:B------:R-:W-:-:S04]  /*17a0*/  ULOP3.LUT UR8, URZ, UR7, URZ, 0x33, !UPT ;  /* 0x00000007ff087292 */ /* 0x000fc8000f8e33ff */
[----:B0-----:R-:W-:-:S04]  /*17b0*/  UIADD3 UR8, UPT, UPT, UR8, UR21, URZ ;  /* 0x0000001508087290 */ /* 0x001fc8000fffe0ff */
        /* <DEDUP_REMOVED lines=9> */
.L_x_30:
[----:B------:R-:W-:Y:S05]  /*1850*/  BRA.U !UP0, `(.L_x_29) ;  /* 0x0000000108b47547 */ /* 0x000fea000b800000 */
[----:B------:R-:W-:Y:S02]  /*1860*/  UIADD3 UR8, UPT, UPT, UR7, 0x1, URZ ;  /* 0x0000000107087890 */ /* 0x000fe4000fffe0ff */
[----:B------:R-:W-:-:S04]  /*1870*/  UISETP.NE.AND UP0, UPT, UR12, 0x2, UPT ;  /* 0x000000020c00788c */ /* 0x000fc8000bf05270 */
[----:B------:R-:W-:-:S04]  /*1880*/  IMAD.HI.U32 R6, R11, UR8, RZ ;  /* 0x000000080b067c27 */ /* 0x000fc8000f8e00ff */
[----:B------:R-:W-:-:S04]  /*1890*/  IMAD.MOV R9, RZ, RZ, -R6 ;  /* 0x000000ffff097224 */ /* 0x000fc800078e0a06 */
[----:B------:R-:W-:-:S05]  /*18a0*/  IMAD R9, R8, R9, UR8 ;  /* 0x0000000808097e24 */ /* 0x000fca000f8e0209 */
[----:B------:R-:W-:-:S13]  /*18b0*/  ISETP.GE.U32.AND P1, PT, R9, R8, PT ;  /* 0x000000080900720c */ /* 0x000fda0003f26070 */
[----:B------:R-:W-:-:S05]  /*18c0*/  @P1 IMAD.IADD R9, R9, 0x1, -R8 ;  /* 0x0000000109091824 */ /* 0x000fca00078e0a08 */
[----:B------:R-:W-:-:S13]  /*18d0*/  ISETP.GE.U32.AND P1, PT, R9, R8, PT ;  /* 0x000000080900720c */ /* 0x000fda0003f26070 */
[----:B------:R-:W-:-:S05]  /*18e0*/  @P1 IMAD.IADD R9, R9, 0x1, -R8 ;  /* 0x0000000109091824 */ /* 0x000fca00078e0a08 */
[----:B------:R-:W-:-:S04]  /*18f0*/  SEL R9, R10, R9, !P0 ;  /* 0x000000090a097207 */ /* 0x000fc80004000000 */
[----:B------:R-:W-:-:S13]  /*1900*/  ISETP.NE.AND P1, PT, R9, RZ, PT ;  /* 0x000000ff0900720c */ /* 0x000fda0003f25270 */
[----:B------:R-:W-:Y:S05]  /*1910*/  @P1 BRA `(.L_x_31) ;  /* 0x00000000002c1947 */ /* 0x000fea0003800000 */
[----:B------:R-:W0:Y:S01]  /*1920*/  LDCU UR8, c[0x0][0x3ac] ;  /* 0x00007580ff0877ac */ /* 0x000e220008000800 */
[----:B------:R-:W-:Y:S02]  /*1930*/  USHF.L.U32 UR22, UR9, 0x1, URZ ;  /* 0x0000000109167899 */ /* 0x000fe400080006ff */
[----:B------:R-:W-:Y:S02]  /*1940*/  UIADD3 UR9, UPT, UPT, UR9, 0x1, URZ ;  /* 0x0000000109097890 */ /* 0x000fe4000fffe0ff */
[----:B0-----:R-:W-:-:S04]  /*1950*/  UIADD3 UR8, UPT, UPT, -UR7, UR8, URZ ;  /* 0x0000000807087290 */ /* 0x001fc8000fffe1ff */
[----:B------:R-:W-:-:S04]  /*1960*/  ULEA UR8, UR8, 0xfffffffc, 0x1 ;  /* 0xfffffffc08087891 */ /* 0x000fc8000f8e08ff */
[----:B------:R-:W-:-:S04]  /*1970*/  USHF.R.U64 UR8, UR19, UR8, UR11 ;  /* 0x0000000813087299 */ /* 0x000fc8000800120b */
[----:B------:R-:W-:-:S04]  /*1980*/  ULOP3.LUT UR21, UR8, 0x3, URZ, 0xc0, !UPT ;  /* 0x0000000308157892 */ /* 0x000fc8000f8ec0ff */
[----:B------:R-:W-:Y:S02]  /*1990*/  USHF.L.U32 UR8, UR21, UR22, URZ ;  /* 0x0000001615087299 */ /* 0x000fe400080006ff */
[----:B------:R-:W-:Y:S02]  /*19a0*/  USHF.L.U64.HI UR21, UR21, UR22, URZ ;  /* 0x0000001615157299 */ /* 0x000fe400080102ff */
[----:B------:R-:W-:Y:S02]  /*19b0*/  ULOP3.LUT UR20, UR8, UR20, URZ, 0xfc, !UPT ;  /* 0x0000001408147292 */ /* 0x000fe4000f8efcff */
[----:B------:R-:W-:-:S12]  /*19c0*/  ULOP3.LUT UR10, UR21, UR10, URZ, 0xfc, !UPT ;  /* 0x0000000a150a7292 */ /* 0x000fd8000f8efcff */
.L_x_31:
[----:B------:R-:W-:Y:S05]  /*19d0*/  BRA.U !UP0, `(.L_x_29) ;  /* 0x0000000108547547 */ /* 0x000fea000b800000 */
[----:B------:R-:W-:-:S06]  /*19e0*/  UIADD3 UR8, UPT, UPT, UR7, 0x2, URZ ;  /* 0x0000000207087890 */ /* 0x000fcc000fffe0ff */
        /* <DEDUP_REMOVED lines=10> */
[----:B------:R-:W0:Y:S02]  /*1a90*/  LDCU UR8, c[0x0][0x3ac] ;  /* 0x00007580ff0877ac */ /* 0x000e240008000800 */
[----:B0-----:R-:W-:-:S04]  /*1aa0*/  UIADD3 UR7, UPT, UPT, -UR7, UR8, URZ ;  /* 0x0000000807077290 */ /* 0x001fc8000fffe1ff */
[----:B------:R-:W-:-:S04]  /*1ab0*/  ULEA UR7, UR7, 0xfffffffa, 0x1 ;  /* 0xfffffffa07077891 */ /* 0x000fc8000f8e08ff */
[----:B------:R-:W-:Y:S02]  /*1ac0*/  USHF.R.U64 UR11, UR19, UR7, UR11 ;  /* 0x00000007130b7299 */ /* 0x000fe4000800120b */
[----:B------:R-:W-:Y:S02]  /*1ad0*/  USHF.L.U32 UR7, UR9, 0x1, URZ ;  /* 0x0000000109077899 */ /* 0x000fe400080006ff */
[----:B------:R-:W-:-:S04]  /*1ae0*/  ULOP3.LUT UR9, UR11, 0x3, URZ, 0xc0, !UPT ;  /* 0x000000030b097892 */ /* 0x000fc8000f8ec0ff */
[----:B------:R-:W-:Y:S02]  /*1af0*/  USHF.L.U32 UR8, UR9, UR7, URZ ;  /* 0x0000000709087299 */ /* 0x000fe400080006ff */
[----:B------:R-:W-:Y:S02]  /*1b00*/  USHF.L.U64.HI UR7, UR9, UR7, URZ ;  /* 0x0000000709077299 */ /* 0x000fe400080102ff */
[----:B------:R-:W-:Y:S02]  /*1b10*/  ULOP3.LUT UR20, UR8, UR20, URZ, 0xfc, !UPT ;  /* 0x0000001408147292 */ /* 0x000fe4000f8efcff */
[----:B------:R-:W-:-:S12]  /*1b20*/  ULOP3.LUT UR10, UR7, UR10, URZ, 0xfc, !UPT ;  /* 0x0000000a070a7292 */ /* 0x000fd8000f8efcff */
.L_x_29:
[----:B------:R-:W-:-:S04]  /*1b30*/  UISETP.LT.U32.AND UP0, UPT, UR20, UR17, UPT ;  /* 0x000000111400728c */ /* 0x000fc8000bf01070 */
[----:B------:R-:W-:-:S04]  /*1b40*/  UISETP.LT.U32.AND.EX UP0, UPT, UR10, UR18, UPT, UP0 ;  /* 0x000000120a00728c */ /* 0x000fc8000bf01100 */
[----:B------:R-:W-:Y:S02]  /*1b50*/  USEL UR17, UR20, UR17, UP0 ;  /* 0x0000001114117287 */ /* 0x000fe40008000000 */
[----:B------:R-:W-:-:S12]  /*1b60*/  USEL UR18, UR10, UR18, UP0 ;  /* 0x000000120a127287 */ /* 0x000fd80008000000 */
.L_x_18:
[----:B------:R-:W0:Y:S02]  /*1b70*/  LDCU.64 UR8, c[0x0][0x3a8] ;  /* 0x00007500ff0877ac */ /* 0x000e240008000a00 */
[----:B0-----:R-:W-:-:S04]  /*1b80*/  UIADD3 UR8, UPT, UPT, UR8, -UR9, URZ ;  /* 0x8000000908087290 */ /* 0x001fc8000fffe0ff */
[----:B------:R-:W-:-:S09]  /*1b90*/  UISETP.NE.AND UP0, UPT, UR6, UR8, UPT ;  /* 0x000000080600728c */ /* 0x000fd2000bf05270 */
[----:B------:R-:W-:Y:S05]  /*1ba0*/  BRA.U !UP0, `(.L_x_32) ;  /* 0x0000000108107547 */ /* 0x000fea000b800000 */
[----:B------:R-:W-:Y:S01]  /*1bb0*/  UIADD3 UR6, UPT, UPT, UR6, 0x1, URZ ;  /* 0x0000000106067890 */ /* 0x000fe2000fffe0ff */
[----:B------:R-:W-:Y:S11]  /*1bc0*/  BRA `(.L_x_33) ;  /* 0xffffffe800ec7947 */ /* 0x000ff6000383ffff */
.L_x_8:
[----:B------:R-:W-:Y:S01]  /*1bd0*/  UMOV UR17, 0xffffffff ;  /* 0xffffffff00117882 */ /* 0x000fe20000000000 */
[----:B------:R-:W-:-:S05]  /*1be0*/  UMOV UR18, 0xffffffff ;  /* 0xffffffff00127882 */ /* 0x000fca0000000000 */
.L_x_32:
[----:B------:R-:W-:Y:S02]  /*1bf0*/  UISETP.NE.U32.AND UP1, UPT, UR17, UR13, UPT ;  /* 0x0000000d1100728c */ /* 0x000fe4000bf25070 */
[----:B------:R-:W-:Y:S02]  /*1c00*/  UISETP.EQ.U32.AND UP0, UPT, UR17, -0x1, UPT ;  /* 0xffffffff1100788c */ /* 0x000fe4000bf02070 */
[----:B------:R-:W-:-:S04]  /*1c10*/  UISETP.NE.AND.EX UP1, UPT, UR18, UR16, UPT, UP1 ;  /* 0x000000101200728c */ /* 0x000fc8000bf25310 */
[----:B------:R-:W-:-:S09]  /*1c20*/  UISETP.EQ.OR.EX UP0, UPT, UR18, -0x1, !UP1, UP0 ;  /* 0xffffffff1200788c */ /* 0x000fd2000cf02700 */
        /* <DEDUP_REMOVED lines=27> */
.L_x_34:
[----:B-1----:R-:W-:-:S05]  /*1de0*/  VIADD R7, R7, 0x1 ;  /* 0x0000000107077836 */ /* 0x002fca0000000000 */
[----:B------:R-:W-:-:S13]  /*1df0*/  ISETP.GT.U32.AND P0, PT, R7, R0, PT ;  /* 0x000000000700720c */ /* 0x000fda0003f04070 */
[----:B0-----:R-:W-:Y:S05]  /*1e00*/  @P0 EXIT ;  /* 0x000000000000094d */ /* 0x001fea0003800000 */
[----:B------:R-:W-:Y:S05]  /*1e10*/  BRA `(.L_x_35) ;  /* 0xffffffe400f87947 */ /* 0x000fea000383ffff */
.L_x_1:
[----:B------:R-:W-:-:S09]  /*1e20*/  UISETP.GE.AND UP0, UPT, UR5, 0x1, UPT ;  /* 0x000000010500788c */ /* 0x000fd2000bf06270 */
[----:B------:R-:W-:Y:S05]  /*1e30*/  BRA.U !UP0, `(.L_x_36) ;  /* 0x0000000908e87547 */ /* 0x000fea000b800000 */
[----:B------:R-:W-:Y:S01]  /*1e40*/  IMAD.MOV.U32 R7, RZ, RZ, RZ ;  /* 0x000000ffff077224 */ /* 0x000fe200078e00ff */
[----:B------:R-:W-:Y:S02]  /*1e50*/  UIADD3 UR12, UPT, UPT, UR4, 0x1, URZ ;  /* 0x00000001040c7890 */ /* 0x000fe4000fffe0ff */
[----:B------:R-:W-:Y:S02]  /*1e60*/  ULOP3.LUT UR23, UR5, 0x3, URZ, 0xc0, !UPT ;  /* 0x0000000305177892 */ /* 0x000fe4000f8ec0ff */
[----:B------:R-:W-:Y:S01]  /*1e70*/  ULOP3.LUT UR22, UR5, 0x7ffffffc, URZ, 0xc0, !UPT ;  /* 0x7ffffffc05167892 */ /* 0x000fe2000f8ec0ff */
[----:B------:R-:W-:Y:S01]  /*1e80*/  UMOV UR20, 0xffffffff ;  /* 0xffffffff00147882 */ /* 0x000fe20000000000 */
[----:B------:R-:W-:-:S10]  /*1e90*/  UMOV UR21, 0xffffffff ;  /* 0xffffffff00157882 */ /* 0x000fd40000000000 */
.L_x_56:
[----:B------:R-:W0:Y:S02]  /*1ea0*/  LDCU UR4, c[0x0][0x3a8] ;  /* 0x00007500ff0477ac */ /* 0x000e240008000800 */
[----:B0-----:R-:W-:-:S09]  /*1eb0*/  UISETP.GE.AND UP0, UPT, UR4, 0x1, UPT ;  /* 0x000000010400788c */ /* 0x001fd2000bf06270 */
[----:B------:R-:W-:Y:S05]  /*1ec0*/  BRA.U !UP0, `(.L_x_37) ;  /* 0x0000000108487547 */ /* 0x000fea000b800000 */
[----:B------:R-:W0:Y:S01]  /*1ed0*/  LDCU UR5, c[0x0][0x3a8] ;  /* 0x00007500ff0577ac */ /* 0x000e220008000800 */
[----:B------:R-:W-:-:S05]  /*1ee0*/  UMOV UR4, URZ ;  /* 0x000000ff00047c82 */ /* 0x000fca0008000000 */
.L_x_39:
        /* <DEDUP_REMOVED lines=16> */
.L_x_37:
[----:B------:R-:W-:Y:S01]  /*1ff0*/  UMOV UR18, 0xffffffff ;  /* 0xffffffff00127882 */ /* 0x000fe20000000000 */
[----:B------:R-:W-:Y:S01]  /*2000*/  UMOV UR19, 0xffffffff ;  /* 0xffffffff00137882 */ /* 0x000fe20000000000 */
[----:B------:R-:W-:-:S05]  /*2010*/  UMOV UR4, URZ ;  /* 0x000000ff00047c82 */ /* 0x000fca0008000000 */
.L_x_54:
[----:B------:R-:W-:Y:S01]  /*2020*/  VIADD R10, R7, UR4 ;  /* 0x00000004070a7c36 */ /* 0x000fe20008000000 */
[----:B0-----:R-:W0:Y:S01]  /*2030*/  LDCU UR13, c[0x0][0x3ac] ;  /* 0x00007580ff0d77ac */ /* 0x001e220008000800 */
[----:B------:R-:W-:Y:S01]  /*2040*/  UMOV UR10, URZ ;  /* 0x000000ff000a7c82 */ /* 0x000fe20008000000 */
[----:B------:R-:W-:Y:S01]  /*2050*/  UMOV UR11, URZ ;  /* 0x000000ff000b7c82 */ /* 0x000fe20008000000 */
[----:B------:R-:W-:Y:S01]  /*2060*/  UMOV UR5, URZ ;  /* 0x000000ff00057c82 */ /* 0x000fe20008000000 */
[----:B------:R-:W-:-:S05]  /*2070*/  UMOV UR9, URZ ;  /* 0x000000ff00097c82 */ /* 0x000fca0008000000 */
.L_x_49:
[----:B------:R-:W-:-:S05]  /*2080*/  VIADD R6, R10, UR5 ;  /* 0x000000050a067c36 */ /* 0x000fca0008000000 */
        /* <DEDUP_REMOVED lines=14> */
.L_x_41:
[----:B------:R-:W-:-:S13]  /*2170*/  ISETP.NE.AND P0, PT, R8, 0x67, PT ;  /* 0x000000670800780c */ /* 0x000fda0003f05270 */
[----:B------:R-:W-:Y:S05]  /*2180*/  @!P0 BRA `(.L_x_45) ;  /* 0x0000000000508947 */ /* 0x000fea0003800000 */
[----:B------:R-:W-:-:S13]  /*2190*/  ISETP.NE.AND P0, PT, R8, 0x74, PT ;  /* 0x000000740800780c */ /* 0x000fda0003f05270 */
[----:B------:R-:W-:Y:S05]  /*21a0*/  @P0 BRA `(.L_x_44) ;  /* 0x0000000000340947 */ /* 0x000fea0003800000 */
[----:B------:R-:W-:Y:S05]  /*21b0*/  BRA `(.L_x_46) ;  /* 0x00000000003c7947 */ /* 0x000fea0003800000 */
.L_x_40:
[----:B------:R-:W-:-:S13]  /*21c0*/  ISETP.GT.AND P0, PT, R8, 0x46, PT ;  /* 0x000000460800780c */ /* 0x000fda0003f04270 */
[----:B------:R-:W-:Y:S05]  /*21d0*/  @P0 BRA `(.L_x_47) ;  /* 0x0000000000180947 */ /* 0x000fea0003800000 */
[----:B------:R-:W-:-:S13]  /*21e0*/  ISETP.NE.AND P0, PT, R8, 0x41, PT ;  /* 0x000000410800780c */ /* 0x000fda0003f05270 */
[----:B------:R-:W-:Y:S05]  /*21f0*/  @!P0 BRA `(.L_x_42) ;  /* 0x0000000000388947 */ /* 0x000fea0003800000 */
[----:B------:R-:W-:-:S13]  /*2200*/  ISETP.NE.AND P0, PT, R8, 0x43, PT ;  /* 0x000000430800780c */ /* 0x000fda0003f05270 */
[----:B------:R-:W-:Y:S05]  /*2210*/  @P0 BRA `(.L_x_44) ;  /* 0x0000000000180947 */ /* 0x000fea0003800000 */
.L_x_43:
[----:B------:R-:W-:Y:S01]  /*2220*/  UMOV UR8, 0x1 ;  /* 0x0000000100087882 */ /* 0x000fe20000000000 */
[----:B------:R-:W-:Y:S05]  /*2230*/  BRA `(.L_x_42) ;  /* 0x0000000000287947 */ /* 0x000fea0003800000 */
.L_x_47:
[----:B------:R-:W-:-:S13]  /*2240*/  ISETP.NE.AND P0, PT, R8, 0x47, PT ;  /* 0x000000470800780c */ /* 0x000fda0003f05270 */
[----:B------:R-:W-:Y:S05]  /*2250*/  @!P0 BRA `(.L_x_45) ;  /* 0x00000000001c8947 */ /* 0x000fea0003800000 */
[----:B------:R-:W-:-:S13]  /*2260*/  ISETP.NE.AND P0, PT, R8, 0x54, PT ;  /* 0x000000540800780c */ /* 0x000fda0003f05270 */
[----:B------:R-:W-:Y:S05]  /*2270*/  @!P0 BRA `(.L_x_46) ;  /* 0x00000000000c8947 */ /* 0x000fea0003800000 */
.L_x_44:
[----:B------:R-:W-:Y:S01]  /*2280*/  UPLOP3.LUT UP0, UPT, UPT, UPT, UPT, 0x80, 0x8 ;  /* 0x000000000008789c */ /* 0x000fe20003f0f070 */
[----:B------:R-:W-:Y:S01]  /*2290*/  UMOV UR8, 0x4 ;  /* 0x0000000400087882 */ /* 0x000fe20000000000 */
[----:B------:R-:W-:Y:S09]  /*22a0*/  BRA `(.L_x_42) ;  /* 0x00000000000c7947 */ /* 0x000ff20003800000 */
.L_x_46:
[----:B------:R-:W-:Y:S01]  /*22b0*/  UMOV UR8, 0x3 ;  /* 0x0000000300087882 */ /* 0x000fe20000000000 */
[----:B------:R-:W-:Y:S05]  /*22c0*/  BRA `(.L_x_42) ;  /* 0x0000000000047947 */ /* 0x000fea0003800000 */
.L_x_45:
[----:B------:R-:W-:-:S05]  /*22d0*/  UMOV UR8, 0x2 ;  /* 0x0000000200087882 */ /* 0x000fca0000000000 */
.L_x_42:
[----:B------:R-:W-:Y:S05]  /*22e0*/  BRA.U UP0, `(.L_x_48) ;  /* 0x0000000500187547 */ /* 0x000fea000b800000 */
[----:B------:R-:W-:Y:S02]  /*22f0*/  UIADD3 UR5, UPT, UPT, UR5, 0x1, URZ ;  /* 0x0000000105057890 */ /* 0x000fe4000fffe0ff */
[----:B------:R-:W-:Y:S02]  /*2300*/  USHF.L.U64.HI UR11, UR10, 0x2, UR11 ;  /* 0x000000020a0b7899 */ /* 0x000fe4000801020b */
[----:B0-----:R-:W-:Y:S02]  /*2310*/  UISETP.NE.AND UP0, UPT, UR5, UR13, UPT ;  /* 0x0000000d0500728c */ /* 0x001fe4000bf05270 */
[----:B------:R-:W-:Y:S02]  /*2320*/  USHF.L.U32 UR10, UR10, 0x2, URZ ;  /* 0x000000020a0a7899 */ /* 0x000fe400080006ff */
[----:B------:R-:W-:Y:S02]  /*2330*/  ULOP3.LUT UR11, UR9, UR11, URZ, 0xfc, !UPT ;  /* 0x0000000b090b7292 */ /* 0x000fe4000f8efcff */
[----:B------:R-:W-:-:S03]  /*2340*/  ULOP3.LUT UR10, UR8, UR10, URZ, 0xfc, !UPT ;  /* 0x0000000a080a7292 */ /* 0x000fc6000f8efcff */
[----:B------:R-:W-:Y:S09]  /*2350*/  BRA.U UP0, `(.L_x_49) ;  /* 0xfffffffd00487547 */ /* 0x000ff2000b83ffff */
[----:B------:R-:W-:-:S04]  /*2360*/  UISETP.NE.U32.AND UP0, UPT, UR10, -0x1, UPT ;  /* 0xffffffff0a00788c */ /* 0x000fc8000bf05070 */
[----:B------:R-:W-:-:S09]  /*2370*/  UISETP.NE.AND.EX UP0, UPT, UR11, -0x1, UPT, UP0 ;  /* 0xffffffff0b00788c */ /* 0x000fd2000bf05300 */
[----:B------:R-:W-:Y:S05]  /*2380*/  BRA.U !UP0, `(.L_x_48) ;  /* 0x0000000108f07547 */ /* 0x000fea000b800000 */
[----:B------:R-:W-:Y:S01]  /*2390*/  UISETP.GE.U32.AND UP0, UPT, UR13, 0x4, UPT ;  /* 0x000000040d00788c */ /* 0x000fe2000bf06070 */
[----:B------:R-:W-:Y:S01]  /*23a0*/  UMOV UR8, URZ ;  /* 0x000000ff00087c82 */ /* 0x000fe20008000000 */
[----:B------:R-:W-:Y:S01]  /*23b0*/  UMOV UR9, URZ ;  /* 0x000000ff00097c82 */ /* 0x000fe20008000000 */
[----:B------:R-:W-:-:S06]  /*23c0*/  UMOV UR5, URZ ;  /* 0x000000ff00057c82 */ /* 0x000fcc0008000000 */
[----:B------:R-:W-:Y:S05]  /*23d0*/  BRA.U !UP0, `(.L_x_50) ;  /* 0x00000001086c7547 */ /* 0x000fea000b800000 */
[----:B------:R-:W-:Y:S01]  /*23e0*/  UMOV UR6, URZ ;  /* 0x000000ff00067c82 */ /* 0x000fe20008000000 */
[----:B------:R-:W-:Y:S01]  /*23f0*/  UMOV UR7, URZ ;  /* 0x000000ff00077c82 */ /* 0x000fe20008000000 */
[----:B------:R-:W-:-:S05]  /*2400*/  UMOV UR5, URZ ;  /* 0x000000ff00057c82 */ /* 0x000fca0008000000 */
.L_x_51:
        /* <DEDUP_REMOVED lines=24> */
.L_x_50:
        /* <DEDUP_REMOVED lines=20> */
.L_x_52:
[----:B------:R-:W-:-:S04]  /*26d0*/  UISETP.LT.U32.AND UP0, UPT, UR10, UR6, UPT ;  /* 0x000000060a00728c */ /* 0x000fc8000bf01070 */
[----:B------:R-:W-:-:S04]  /*26e0*/  UISETP.LT.U32.AND.EX UP0, UPT, UR11, UR7, UPT, UP0 ;  /* 0x000000070b00728c */ /* 0x000fc8000bf01100 */
[----:B------:R-:W-:Y:S02]  /*26f0*/  USEL UR10, UR10, UR6, UP0 ;  /* 0x000000060a0a7287 */ /* 0x000fe40008000000 */
[----:B------:R-:W-:Y:S02]  /*2700*/  USEL UR11, UR11, UR7, UP0 ;  /* 0x000000070b0b7287 */ /* 0x000fe40008000000 */
[----:B------:R-:W-:-:S04]  /*2710*/  UISETP.LT.U32.AND UP0, UPT, UR10, UR18, UPT ;  /* 0x000000120a00728c */ /* 0x000fc8000bf01070 */
[----:B------:R-:W-:-:S04]  /*2720*/  UISETP.LT.U32.AND.EX UP0, UPT, UR11, UR19, UPT, UP0 ;  /* 0x000000130b00728c */ /* 0x000fc8000bf01100 */
[----:B------:R-:W-:Y:S02]  /*2730*/  USEL UR18, UR10, UR18, UP0 ;  /* 0x000000120a127287 */ /* 0x000fe40008000000 */
[----:B------:R-:W-:-:S12]  /*2740*/  USEL UR19, UR11, UR19, UP0 ;  /* 0x000000130b137287 */ /* 0x000fd80008000000 */
.L_x_48:
[----:B------:R-:W-:-:S04]  /*2750*/  UIADD3 UR4, UPT, UPT, UR4, 0x1, URZ ;  /* 0x0000000104047890 */ /* 0x000fc8000fffe0ff */
[----:B------:R-:W-:-:S09]  /*2760*/  UISETP.NE.AND UP0, UPT, UR4, UR12, UPT ;  /* 0x0000000c0400728c */ /* 0x000fd2000bf05270 */
[----:B------:R-:W-:Y:S05]  /*2770*/  BRA.U !UP0, `(.L_x_53) ;  /* 0x00000001080c7547 */ /* 0x000fea000b800000 */
[----:B------:R-:W-:Y:S05]  /*2780*/  BRA `(.L_x_54) ;  /* 0xfffffff800247947 */ /* 0x000fea000383ffff */
.L_x_38:
[----:B------:R-:W-:Y:S01]  /*2790*/  UMOV UR18, 0xffffffff ;  /* 0xffffffff00127882 */ /* 0x000fe20000000000 */
[----:B------:R-:W-:-:S05]  /*27a0*/  UMOV UR19, 0xffffffff ;  /* 0xffffffff00137882 */ /* 0x000fca0000000000 */
.L_x_53:
        /* <DEDUP_REMOVED lines=31> */
.L_x_55:
[----:B-1----:R-:W-:-:S05]  /*29a0*/  VIADD R7, R7, 0x1 ;  /* 0x0000000107077836 */ /* 0x002fca0000000000 */
[----:B------:R-:W-:-:S13]  /*29b0*/  ISETP.GT.U32.AND P0, PT, R7, R0, PT ;  /* 0x000000000700720c */ /* 0x000fda0003f04070 */
[----:B0-----:R-:W-:Y:S05]  /*29c0*/  @P0 EXIT ;  /* 0x000000000000094d */ /* 0x001fea0003800000 */
[----:B------:R-:W-:Y:S05]  /*29d0*/  BRA `(.L_x_56) ;  /* 0xfffffff400307947 */ /* 0x000fea000383ffff */
.L_x_36:
[----:B------:R-:W-:-:S09]  /*29e0*/  UISETP.GT.AND UP0, UPT, UR6, URZ, UPT ;  /* 0x000000ff0600728c */ /* 0x000fd2000bf04270 */
[----:B------:R-:W-:Y:S05]  /*29f0*/  BRA.U UP0, `(.L_x_57) ;  /* 0x0000000100787547 */ /* 0x000fea000b800000 */
[----:B------:R-:W0:Y:S01]  /*2a00*/  LDC.64 R4, c[0x0][0x398] ;  /* 0x0000e600ff047b82 */ /* 0x000e220000000a00 */
[----:B------:R-:W-:Y:S01]  /*2a10*/  IMAD.MOV.U32 R7, RZ, RZ, RZ ;  /* 0x000000ffff077224 */ /* 0x000fe200078e00ff */
[----:B------:R-:W1:Y:S01]  /*2a20*/  LDCU UR5, c[0x0][0x3b8] ;  /* 0x00007700ff0577ac */ /* 0x000e620008000800 */
[----:B------:R-:W-:-:S11]  /*2a30*/  UPLOP3.LUT UP0, UPT, UPT, UPT, UPT, 0x40, 0x4 ;  /* 0x000000000004789c */ /* 0x000fd60003f0e870 */
.L_x_59:
[----:B------:R-:W-:Y:S05]  /*2a40*/  BRA.U UP0, `(.L_x_58) ;  /* 0x0000000100507547 */ /* 0x000fea000b800000 */
[----:B------:R-:W2:Y:S01]  /*2a50*/  S2R R11, SR_LANEID ;  /* 0x00000000000b7919 */ /* 0x000ea20000000000 */
[----:B------:R-:W-:Y:S01]  /*2a60*/  VOTEU.ANY UR4, UPT, PT ;  /* 0x0000000000047886 */ /* 0x000fe200038e0100 */
[----:B------:R-:W3:Y:S01]  /*2a70*/  LDC.64 R8, c[0x0][0x3a0] ;  /* 0x0000e800ff087b82 */ /* 0x000ee20000000a00 */
[----:B------:R-:W2:Y:S08]  /*2a80*/  FLO.U32 R6, UR4 ;  /* 0x0000000400067d00 */ /* 0x000eb000080e0000 */
[----:B------:R-:W3:Y:S01]  /*2a90*/  POPC R13, UR4 ;  /* 0x00000004000d7d09 */ /* 0x000ee20008000000 */
[----:B--2---:R-:W-:-:S13]  /*2aa0*/  ISETP.EQ.U32.AND P0, PT, R6, R11, PT ;  /* 0x0000000b0600720c */ /* 0x004fda0003f02070 */
[----:B---3--:R-:W2:Y:S01]  /*2ab0*/  @P0 ATOMG.E.ADD.STRONG.GPU PT, R9, desc[UR14][R8.64], R13 ;  /* 0x8000000d080909a8 */ /* 0x008ea200081ef10e */
[----:B------:R-:W3:Y:S02]  /*2ac0*/  S2R R10, SR_LTMASK ;  /* 0x00000000000a7919 */ /* 0x000ee40000003900 */
[----:B---3--:R-:W-:-:S06]  /*2ad0*/  LOP3.LUT R10, R10, UR4, RZ, 0xc0, !PT ;  /* 0x000000040a0a7c12 */ /* 0x008fcc000f8ec0ff */
[----:B------:R-:W3:Y:S01]  /*2ae0*/  POPC R10, R10 ;  /* 0x0000000a000a7309 */ /* 0x000ee20000000000 */
[----:B--2---:R-:W3:Y:S02]  /*2af0*/  SHFL.IDX PT, R11, R9, R6, 0x1f ;  /* 0x00001f06090b7589 */ /* 0x004ee400000e0000 */
[----:B---3--:R-:W-:-:S05]  /*2b00*/  IMAD.IADD R11, R11, 0x1, R10 ;  /* 0x000000010b0b7824 */ /* 0x008fca00078e020a */
[----:B-1----:R-:W-:-:S13]  /*2b10*/  ISETP.GE.U32.AND P0, PT, R11, UR5, PT ;  /* 0x000000050b007c0c */ /* 0x002fda000bf06070 */
[----:B------:R-:W-:Y:S05]  /*2b20*/  @P0 EXIT ;  /* 0x000000000000094d */ /* 0x000fea0003800000 */
[----:B------:R-:W2:Y:S04]  /*2b30*/  LDG.E R6, desc[UR14][R2.64] ;  /* 0x0000000e02067981 */ /* 0x000ea8000c1e1900 */
[----:B------:R-:W3:Y:S01]  /*2b40*/  LDG.E R13, desc[UR14][R2.64+0xc] ;  /* 0x00000c0e020d7981 */ /* 0x000ee2000c1e1900 */
[----:B0-----:R-:W-:-:S05]  /*2b50*/  IMAD.WIDE.U32 R8, R11, 0x18, R4 ;  /* 0x000000180b087825 */ /* 0x001fca00078e0004 */
[----:B------:R4:W-:Y:S04]  /*2b60*/  STG.E.64 desc[UR14][R8.64], RZ ;  /* 0x000000ff08007986 */ /* 0x0009e8000c101b0e */
[----:B--2---:R4:W-:Y:S04]  /*2b70*/  STG.E.64 desc[UR14][R8.64+0x8], R6 ;  /* 0x0000080608007986 */ /* 0x0049e8000c101b0e */
[----:B---3--:R4:W-:Y:S02]  /*2b80*/  STG.E desc[UR14][R8.64+0x10], R13 ;  /* 0x0000100d08007986 */ /* 0x0089e4000c10190e */
.L_x_58:
[----:B----4-:R-:W-:Y:S01]  /*2b90*/  VIADD R7, R7, 0x1 ;  /* 0x0000000107077836 */ /* 0x010fe20000000000 */
[----:B------:R-:W-:-:S04]  /*2ba0*/  UPLOP3.LUT UP0, UPT, UPT, UPT, UPT, 0x80, 0x8 ;  /* 0x000000000008789c */ /* 0x000fc80003f0f070 */
[----:B------:R-:W-:-:S13]  /*2bb0*/  ISETP.GT.U32.AND P0, PT, R7, R0, PT ;  /* 0x000000000700720c */ /* 0x000fda0003f04070 */
[----:B------:R-:W-:Y:S05]  /*2bc0*/  @!P0 BRA `(.L_x_59) ;  /* 0xfffffffc009c8947 */ /* 0x000fea000383ffff */
[----:B-1----:R-:W-:Y:S05]  /*2bd0*/  EXIT ;  /* 0x000000000000794d */ /* 0x002fea0003800000 */
.L_x_57:
[----:B------:R-:W-:Y:S01]  /*2be0*/  IMAD.MOV.U32 R7, RZ, RZ, RZ ;  /* 0x000000ffff077224 */ /* 0x000fe200078e00ff */
[----:B------:R-:W-:Y:S01]  /*2bf0*/  UMOV UR6, 0xffffffff ;  /* 0xffffffff00067882 */ /* 0x000fe20000000000 */
[----:B------:R-:W-:-:S05]  /*2c00*/  UMOV UR7, 0xffffffff ;  /* 0xffffffff00077882 */ /* 0x000fca0000000000 */
.L_x_63:
[----:B------:R-:W0:Y:S01]  /*2c10*/  LDCU UR8, c[0x0][0x3a8] ;  /* 0x00007500ff0877ac */ /* 0x000e220008000800 */
[----:B------:R-:W-:-:S05]  /*2c20*/  UMOV UR4, URZ ;  /* 0x000000ff00047c82 */ /* 0x000fca0008000000 */
.L_x_61:
        /* <DEDUP_REMOVED lines=20> */
.L_x_60:
        /* <DEDUP_REMOVED lines=29> */
.L_x_62:
[----:B-1----:R-:W-:-:S05]  /*2f40*/  VIADD R7, R7, 0x1 ;  /* 0x0000000107077836 */ /* 0x002fca0000000000 */
[----:B------:R-:W-:-:S13]  /*2f50*/  ISETP.GT.U32.AND P0, PT, R7, R0, PT ;  /* 0x000000000700720c */ /* 0x000fda0003f04070 */
[----:B0-----:R-:W-:Y:S05]  /*2f60*/  @P0 EXIT ;  /* 0x000000000000094d */ /* 0x001fea0003800000 */
[----:B------:R-:W-:Y:S05]  /*2f70*/  BRA `(.L_x_63) ;  /* 0xfffffffc00247947 */ /* 0x000fea000383ffff */
.L_x_64:
        /* <DEDUP_REMOVED lines=16> */
.L_x_66:


//--------------------- .nv.shared.reserved.0     --------------------------
	.section	.nv.shared.reserved.0,"aw",@nobits
	.weak		__nv_reservedSMEM_offset_0_alias
	.size		__nv_reservedSMEM_offset_0_alias, 0, 64
	.other		__nv_reservedSMEM_offset_0_alias,@"STO_CUDA_RESERVED_SHARED STV_DEFAULT"
__nv_reservedSMEM_offset_0_alias:
	.zero		0
	.zero		64


//--------------------- .nv.global                --------------------------
	.section	.nv.global,"aw",@nobits
.nv.global:
	.type		_ZN34_INTERNAL_8c230643_4_k_cu_82488ad96thrust24THRUST_300001_SM_1000_NS12placeholders2_8E,@object
	.size		_ZN34_INTERNAL_8c230643_4_k_cu_82488ad96thrust24THRUST_300001_SM_1000_NS12placeholders2_8E,(_ZN34_INTERNAL_8c230643_4_k_cu_82488ad94cuda3std3__436_GLOBAL__N__8c230643_4_k_cu_82488ad96ignoreE - _ZN34_INTERNAL_8c230643_4_k_cu_82488ad96thrust24THRUST_300001_SM_1000_NS12placeholders2_8E)
_ZN34_INTERNAL_8c230643_4_k_cu_82488ad96thrust24THRUST_300001_SM_1000_NS12placeholders2_8E:
	.zero		1
	.type		_ZN34_INTERNAL_8c230643_4_k_cu_82488ad94cuda3std3__436_GLOBAL__N__8c230643_4_k_cu_82488ad96ignoreE,@object
	.size		_ZN34_INTERNAL_8c230643_4_k_cu_82488ad94cuda3std3__436_GLOBAL__N__8c230643_4_k_cu_82488ad96ignoreE,(_ZN34_INTERNAL_8c230643_4_k_cu_82488ad94cuda3std6ranges3__45__cpo4dataE - _ZN34_INTERNAL_8c230643_4_k_cu_82488ad94cuda3std3__436_GLOBAL__N__8c230643_4_k_cu_82488ad96ignoreE)
_ZN34_INTERNAL_8c230643_4_k_cu_82488ad94cuda3std3__436_GLOBAL__N__8c230643_4_k_cu_82488ad96ignoreE:
	.zero		1
	.type		_ZN34_INTERNAL_8c230643_4_k_cu_82488ad94cuda3std6ranges3__45__cpo4dataE,@object
	.size		_ZN34_INTERNAL_8c230643_4_k_cu_82488ad94cuda3std6ranges3__45__cpo4dataE,(_ZN34_INTERNAL_8c230643_4_k_cu_82488ad96thrust24THRUST_300001_SM_1000_NS6system3cpp3parE - _ZN34_INTERNAL_8c230643_4_k_cu_82488ad94cuda3std6ranges3__45__cpo4dataE)
_ZN34_INTERNAL_8c230643_4_k_cu_82488ad94cuda3std6ranges3__45__cpo4dataE:
	.zero		1
	.type		_ZN34_INTERNAL_8c230643_4_k_cu_82488ad96thrust24THRUST_300001_SM_1000_NS6system3cpp3parE,@object
	.size		_ZN34_INTERNAL_8c230643_4_k_cu_82488ad96thrust24THRUST_300001_SM_1000_NS6system3cpp3parE,(_ZN34_INTERNAL_8c230643_4_k_cu_82488ad94cuda3std3__45__cpo5beginE - _ZN34_INTERNAL_8c230643_4_k_cu_82488ad96thrust24THRUST_300001_SM_1000_NS6system3cpp3parE)
_ZN34_INTERNAL_8c230643_4_k_cu_82488ad96thrust24THRUST_300001_SM_1000_NS6system3cpp3parE:
	.zero		1
	.type		_ZN34_INTERNAL_8c230643_4_k_cu_82488ad94cuda3std3__45__cpo5beginE,@object
	.size		_ZN34_INTERNAL_8c230643_4_k_cu_82488ad94cuda3std3__45__cpo5beginE,(_ZN34_INTERNAL_8c230643_4_k_cu_82488ad94cuda3std6ranges3__45__cpo5beginE - _ZN34_INTERNAL_8c230643_4_k_cu_82488ad94cuda3std3__45__cpo5beginE)
_ZN34_INTERNAL_8c230643_4_k_cu_82488ad94cuda3std3__45__cpo5beginE:
	.zero		1
	.type		_ZN34_INTERNAL_8c230643_4_k_cu_82488ad94cuda3std6ranges3__45__cpo5beginE,@object
	.size		_ZN34_INTERNAL_8c230643_4_k_cu_82488ad94cuda3std6ranges3__45__cpo5beginE,(_ZN34_INTERNAL_8c230643_4_k_cu_82488ad96thrust24THRUST_300001_SM_1000_NS6deviceE - _ZN34_INTERNAL_8c230643_4_k_cu_82488ad94cuda3std6ranges3__45__cpo5beginE)
_ZN34_INTERNAL_8c230643_4_k_cu_82488ad94cuda3std6ranges3__45__cpo5beginE:
	.zero		1
	.type		_ZN34_INTERNAL_8c230643_4_k_cu_82488ad96thrust24THRUST_300001_SM_1000_NS6deviceE,@object
	.size		_ZN34_INTERNAL_8c230643_4_k_cu_82488ad96thrust24THRUST_300001_SM_1000_NS6deviceE,(_ZN34_INTERNAL_8c230643_4_k_cu_82488ad94cuda3std3__47nulloptE - _ZN34_INTERNAL_8c230643_4_k_cu_82488ad96thrust24THRUST_300001_SM_1000_NS6deviceE)
_ZN34_INTERNAL_8c230643_4_k_cu_82488ad96thrust24THRUST_300001_SM_1000_NS6deviceE:
	.zero		1
	.type		_ZN34_INTERNAL_8c230643_4_k_cu_82488ad94cuda3std3__47nulloptE,@object
	.size		_ZN34_INTERNAL_8c230643_4_k_cu_82488ad94cuda3std3__47nulloptE,(_ZN34_INTERNAL_8c230643_4_k_cu_82488ad94cuda3std6ranges3__45__cpo8distanceE - _ZN34_INTERNAL_8c230643_4_k_cu_82488ad94cuda3std3__47nulloptE)
_ZN34_INTERNAL_8c230643_4_k_cu_82488ad94cuda3std3__47nulloptE:
	.zero		1
	.type		_ZN34_INTERNAL_8c230643_4_k_cu_82488ad94cuda3std6ranges3__45__cpo8distanceE,@object
	.size		_ZN34_INTERNAL_8c230643_4_k_cu_82488ad94cuda3std6ranges3__45__cpo8distanceE,(_ZN34_INTERNAL_8c230643_4_k_cu_82488ad96thrust24THRUST_300001_SM_1000_NS12placeholders2_4E - _ZN34_INTERNAL_8c230643_4_k_cu_82488ad94cuda3std6ranges3__45__cpo8distanceE)
_ZN34_INTERNAL_8c230643_4_k_cu_82488ad94cuda3std6ranges3__45__cpo8distanceE:
	.zero		1
	.type		_ZN34_INTERNAL_8c230643_4_k_cu_82488ad96thrust24THRUST_300001_SM_1000_NS12placeholders2_4E,@object
	.size		_ZN34_INTERNAL_8c230643_4_k_cu_82488ad96thrust24THRUST_300001_SM_1000_NS12placeholders2_4E,(_ZN34_INTERNAL_8c230643_4_k_cu_82488ad94cuda3std3__45__cpo6rbeginE - _ZN34_INTERNAL_8c230643_4_k_cu_82488ad96thrust24THRUST_300001_SM_1000_NS12placeholders2_4E)
_ZN34_INTERNAL_8c230643_4_k_cu_82488ad96thrust24THRUST_300001_SM_1000_NS12placeholders2_4E:
	.zero		1
	.type		_ZN34_INTERNAL_8c230643_4_k_cu_82488ad94cuda3std3__45__cpo6rbeginE,@object
	.size		_ZN34_INTERNAL_8c230643_4_k_cu_82488ad94cuda3std3__45__cpo6rbeginE,(_ZN34_INTERNAL_8c230643_4_k_cu_82488ad94cuda3std6ranges3__45__cpo7advanceE - _ZN34_INTERNAL_8c230643_4_k_cu_82488ad94cuda3std3__45__cpo6rbeginE)
_ZN34_INTERNAL_8c230643_4_k_cu_82488ad94cuda3std3__45__cpo6rbeginE:
	.zero		1
	.type		_ZN34_INTERNAL_8c230643_4_k_cu_82488ad94cuda3std6ranges3__45__cpo7advanceE,@object
	.size		_ZN34_INTERNAL_8c230643_4_k_cu_82488ad94cuda3std6ranges3__45__cpo7advanceE,(_ZN34_INTERNAL_8c230643_4_k_cu_82488ad96thrust24THRUST_300001_SM_1000_NS12placeholders3_10E - _ZN34_INTERNAL_8c230643_4_k_cu_82488ad94cuda3std6ranges3__45__cpo7advanceE)
_ZN34_INTERNAL_8c230643_4_k_cu_82488ad94cuda3std6ranges3__45__cpo7advanceE:
	.zero		1
	.type		_ZN34_INTERNAL_8c230643_4_k_cu_82488ad96thrust24THRUST_300001_SM_1000_NS12placeholders3_10E,@object
	.size		_ZN34_INTERNAL_8c230643_4_k_cu_82488ad96thrust24THRUST_300001_SM_1000_NS12placeholders3_10E,(_ZN34_INTERNAL_8c230643_4_k_cu_82488ad94cuda3std3__48in_placeE - _ZN34_INTERNAL_8c230643_4_k_cu_82488ad96thrust24THRUST_300001_SM_1000_NS12placeholders3_10E)
_ZN34_INTERNAL_8c230643_4_k_cu_82488ad96thrust24THRUST_300001_SM_1000_NS12placeholders3_10E:
	.zero		1
	.type		_ZN34_INTERNAL_8c230643_4_k_cu_82488ad94cuda3std3__48in_placeE,@object
	.size		_ZN34_INTERNAL_8c230643_4_k_cu_82488ad94cuda3std3__48in_placeE,(_ZN34_INTERNAL_8c230643_4_k_cu_82488ad94cuda3std6ranges3__45__cpo4sizeE - _ZN34_INTERNAL_8c230643_4_k_cu_82488ad94cuda3std3__48in_placeE)
_ZN34_INTERNAL_8c230643_4_k_cu_82488ad94cuda3std3__48in_placeE:
	.zero		1
	.type		_ZN34_INTERNAL_8c230643_4_k_cu_82488ad94cuda3std6ranges3__45__cpo4sizeE,@object
	.size		_ZN34_INTERNAL_8c230643_4_k_cu_82488ad94cuda3std6ranges3__45__cpo4sizeE,(_ZN34_INTERNAL_8c230643_4_k_cu_82488ad96thrust24THRUST_300001_SM_1000_NS12placeholders2_2E - _ZN34_INTERNAL_8c230643_4_k_cu_82488ad94cuda3std6ranges3__45__cpo4sizeE)
_ZN34_INTERNAL_8c230643_4_k_cu_82488ad94cuda3std6ranges3__45__cpo4sizeE:
	.zero		1
	.type		_ZN34_INTERNAL_8c230643_4_k_cu_82488ad96thrust24THRUST_300001_SM_1000_NS12placeholders2_2E,@object
	.size		_ZN34_INTERNAL_8c230643_4_k_cu_82488ad96thrust24THRUST_300001_SM_1000_NS12placeholders2_2E,(_ZN34_INTERNAL_8c230643_4_k_cu_82488ad94cuda3std3__45__cpo6cbeginE - _ZN34_INTERNAL_8c230643_4_k_cu_82488ad96thrust24THRUST_300001_SM_1000_NS12placeholders2_2E)
_ZN34_INTERNAL_8c230643_4_k_cu_82488ad96thrust24THRUST_300001_SM_1000_NS12placeholders2_2E:
	.zero		1
	.type		_ZN34_INTERNAL_8c230643_4_k_cu_82488ad94cuda3std3__45__cpo6cbeginE,@object
	.size		_ZN34_INTERNAL_8c230643_4_k_cu_82488ad94cuda3std3__45__cpo6cbeginE,(_ZN34_INTERNAL_8c230643_4_k_cu_82488ad94cuda3std6ranges3__45__cpo6cbeginE - _ZN34_INTERNAL_8c230643_4_k_cu_82488ad94cuda3std3__45__cpo6cbeginE)
_ZN34_INTERNAL_8c230643_4_k_cu_82488ad94cuda3std3__45__cpo6cbeginE:
	.zero		1
	.type		_ZN34_INTERNAL_8c230643_4_k_cu_82488ad94cuda3std6ranges3__45__cpo6cbeginE,@object
	.size		_ZN34_INTERNAL_8c230643_4_k_cu_82488ad94cuda3std6ranges3__45__cpo6cbeginE,(_ZN34_INTERNAL_8c230643_4_k_cu_82488ad96thrust24THRUST_300001_SM_1000_NS12placeholders2_6E - _ZN34_INTERNAL_8c230643_4_k_cu_82488ad94cuda3std6ranges3__45__cpo6cbeginE)
_ZN34_INTERNAL_8c230643_4_k_cu_82488ad94cuda3std6ranges3__45__cpo6cbeginE:
	.zero		1
	.type		_ZN34_INTERNAL_8c230643_4_k_cu_82488ad96thrust24THRUST_300001_SM_1000_NS12placeholders2_6E,@object
	.size		_ZN34_INTERNAL_8c230643_4_k_cu_82488ad96thrust24THRUST_300001_SM_1000_NS12placeholders2_6E,(_ZN34_INTERNAL_8c230643_4_k_cu_82488ad94cuda3std3__45__cpo7crbeginE - _ZN34_INTERNAL_8c230643_4_k_cu_82488ad96thrust24THRUST_300001_SM_1000_NS12placeholders2_6E)
_ZN34_INTERNAL_8c230643_4_k_cu_82488ad96thrust24THRUST_300001_SM_1000_NS12placeholders2_6E:
	.zero		1
	.type		_ZN34_INTERNAL_8c230643_4_k_cu_82488ad94cuda3std3__45__cpo7crbeginE,@object
	.size		_ZN34_INTERNAL_8c230643_4_k_cu_82488ad94cuda3std3__45__cpo7crbeginE,(_ZN34_INTERNAL_8c230643_4_k_cu_82488ad94cuda3std6ranges3__45__cpo4nextE - _ZN34_INTERNAL_8c230643_4_k_cu_82488ad94cuda3std3__45__cpo7crbeginE)
_ZN34_INTERNAL_8c230643_4_k_cu_82488ad94cuda3std3__45__cpo7crbeginE:
	.zero		1
	.type		_ZN34_INTERNAL_8c230643_4_k_cu_82488ad94cuda3std6ranges3__45__cpo4nextE,@object
	.size		_ZN34_INTERNAL_8c230643_4_k_cu_82488ad94cuda3std6ranges3__45__cpo4nextE,(_ZN34_INTERNAL_8c230643_4_k_cu_82488ad94cuda3std6ranges3__45__cpo4swapE - _ZN34_INTERNAL_8c230643_4_k_cu_82488ad94cuda3std6ranges3__45__cpo4nextE)
_ZN34_INTERNAL_8c230643_4_k_cu_82488ad94cuda3std6ranges3__45__cpo4nextE:
	.zero		1
	.type		_ZN34_INTERNAL_8c230643_4_k_cu_82488ad94cuda3std6ranges3__45__cpo4swapE,@object
	.size		_ZN34_INTERNAL_8c230643_4_k_cu_82488ad94cuda3std6ranges3__45__cpo4swapE,(_ZN34_INTERNAL_8c230643_4_k_cu_82488ad96thrust24THRUST_300001_SM_1000_NS8cuda_cub10par_nosyncE - _ZN34_INTERNAL_8c230643_4_k_cu_82488ad94cuda3std6ranges3__45__cpo4swapE)
_ZN34_INTERNAL_8c230643_4_k_cu_82488ad94cuda3std6ranges3__45__cpo4swapE:
	.zero		1
	.type		_ZN34_INTERNAL_8c230643_4_k_cu_82488ad96thrust24THRUST_300001_SM_1000_NS8cuda_cub10par_nosyncE,@object
	.size		_ZN34_INTERNAL_8c230643_4_k_cu_82488ad96thrust24THRUST_300001_SM_1000_NS8cuda_cub10par_nosyncE,(_ZN34_INTERNAL_8c230643_4_k_cu_82488ad96thrust24THRUST_300001_SM_1000_NS3seqE - _ZN34_INTERNAL_8c230643_4_k_cu_82488ad96thrust24THRUST_300001_SM_1000_NS8cuda_cub10par_nosyncE)
_ZN34_INTERNAL_8c230643_4_k_cu_82488ad96thrust24THRUST_300001_SM_1000_NS8cuda_cub10par_nosyncE:
	.zero		1
	.type		_ZN34_INTERNAL_8c230643_4_k_cu_82488ad96thrust24THRUST_300001_SM_1000_NS3seqE,@object
	.size		_ZN34_INTERNAL_8c230643_4_k_cu_82488ad96thrust24THRUST_300001_SM_1000_NS3seqE,(_ZN34_INTERNAL_8c230643_4_k_cu_82488ad94cuda3std3__420unreachable_sentinelE - _ZN34_INTERNAL_8c230643_4_k_cu_82488ad96thrust24THRUST_300001_SM_1000_NS3seqE)
_ZN34_INTERNAL_8c230643_4_k_cu_82488ad96thrust24THRUST_300001_SM_1000_NS3seqE:
	.zero		1
	.type		_ZN34_INTERNAL_8c230643_4_k_cu_82488ad94cuda3std3__420unreachable_sentinelE,@object
	.size		_ZN34_INTERNAL_8c230643_4_k_cu_82488ad94cuda3std3__420unreachable_sentinelE,(_ZN34_INTERNAL_8c230643_4_k_cu_82488ad94cuda3std6ranges3__45__cpo5ssizeE - _ZN34_INTERNAL_8c230643_4_k_cu_82488ad94cuda3std3__420unreachable_sentinelE)
_ZN34_INTERNAL_8c230643_4_k_cu_82488ad94cuda3std3__420unreachable_sentinelE:
	.zero		1
	.type		_ZN34_INTERNAL_8c230643_4_k_cu_82488ad94cuda3std6ranges3__45__cpo5ssizeE,@object
	.size		_ZN34_INTERNAL_8c230643_4_k_cu_82488ad94cuda3std6ranges3__45__cpo5ssizeE,(_ZN34_INTERNAL_8c230643_4_k_cu_82488ad96thrust24THRUST_300001_SM_1000_NS12placeholders2_3E - _ZN34_INTERNAL_8c230643_4_k_cu_82488ad94cuda3std6ranges3__45__cpo5ssizeE)
_ZN34_INTERNAL_8c230643_4_k_cu_82488ad94cuda3std6ranges3__45__cpo5ssizeE:
	.zero		1
	.type		_ZN34_INTERNAL_8c230643_4_k_cu_82488ad96thrust24THRUST_300001_SM_1000_NS12placeholders2_3E,@object
	.size		_ZN34_INTERNAL_8c230643_4_k_cu_82488ad96thrust24THRUST_300001_SM_1000_NS12placeholders2_3E,(_ZN34_INTERNAL_8c230643_4_k_cu_82488ad94cuda3std3__45__cpo4cendE - _ZN34_INTERNAL_8c230643_4_k_cu_82488ad96thrust24THRUST_300001_SM_1000_NS12placeholders2_3E)
_ZN34_INTERNAL_8c230643_4_k_cu_82488ad96thrust24THRUST_300001_SM_1000_NS12placeholders2_3E:
	.zero		1
	.type		_ZN34_INTERNAL_8c230643_4_k_cu_82488ad94cuda3std3__45__cpo4cendE,@object
	.size		_ZN34_INTERNAL_8c230643_4_k_cu_82488ad94cuda3std3__45__cpo4cendE,(_ZN34_INTERNAL_8c230643_4_k_cu_82488ad94cuda3std6ranges3__45__cpo4cendE - _ZN34_INTERNAL_8c230643_4_k_cu_82488ad94cuda3std3__45__cpo4cendE)
_ZN34_INTERNAL_8c230643_4_k_cu_82488ad94cuda3std3__45__cpo4cendE:
	.zero		1
	.type		_ZN34_INTERNAL_8c230643_4_k_cu_82488ad94cuda3std6ranges3__45__cpo4cendE,@object
	.size		_ZN34_INTERNAL_8c230643_4_k_cu_82488ad94cuda3std6ranges3__45__cpo4cendE,(_ZN34_INTERNAL_8c230643_4_k_cu_82488ad96thrust24THRUST_300001_SM_1000_NS12placeholders2_7E - _ZN34_INTERNAL_8c230643_4_k_cu_82488ad94cuda3std6ranges3__45__cpo4cendE)
_ZN34_INTERNAL_8c230643_4_k_cu_82488ad94cuda3std6ranges3__45__cpo4cendE:
	.zero		1
	.type		_ZN34_INTERNAL_8c230643_4_k_cu_82488ad96thrust24THRUST_300001_SM_1000_NS12placeholders2_7E,@object
	.size		_ZN34_INTERNAL_8c230643_4_k_cu_82488ad96thrust24THRUST_300001_SM_1000_NS12placeholders2_7E,(_ZN34_INTERNAL_8c230643_4_k_cu_82488ad94cuda3std3__45__cpo5crendE - _ZN34_INTERNAL_8c230643_4_k_cu_82488ad96thrust24THRUST_300001_SM_1000_NS12placeholders2_7E)
_ZN34_INTERNAL_8c230643_4_k_cu_82488ad96thrust24THRUST_300001_SM_1000_NS12placeholders2_7E:
	.zero		1
	.type		_ZN34_INTERNAL_8c230643_4_k_cu_82488ad94cuda3std3__45__cpo5crendE,@object
	.size		_ZN34_INTERNAL_8c230643_4_k_cu_82488ad94cuda3std3__45__cpo5crendE,(_ZN34_INTERNAL_8c230643_4_k_cu_82488ad94cuda3std6ranges3__45__cpo4prevE - _ZN34_INTERNAL_8c230643_4_k_cu_82488ad94cuda3std3__45__cpo5crendE)
_ZN34_INTERNAL_8c230643_4_k_cu_82488ad94cuda3std3__45__cpo5crendE:
	.zero		1
	.type		_ZN34_INTERNAL_8c230643_4_k_cu_82488ad94cuda3std6ranges3__45__cpo4prevE,@object
	.size		_ZN34_INTERNAL_8c230643_4_k_cu_82488ad94cuda3std6ranges3__45__cpo4prevE,(_ZN34_INTERNAL_8c230643_4_k_cu_82488ad94cuda3std6ranges3__45__cpo9iter_moveE - _ZN34_INTERNAL_8c230643_4_k_cu_82488ad94cuda3std6ranges3__45__cpo4prevE)
_ZN34_INTERNAL_8c230643_4_k_cu_82488ad94cuda3std6ranges3__45__cpo4prevE:
	.zero		1
	.type		_ZN34_INTERNAL_8c230643_4_k_cu_82488ad94cuda3std6ranges3__45__cpo9iter_moveE,@object
	.size		_ZN34_INTERNAL_8c230643_4_k_cu_82488ad94cuda3std6ranges3__45__cpo9iter_moveE,(_ZN34_INTERNAL_8c230643_4_k_cu_82488ad96thrust24THRUST_300001_SM_1000_NS6system6detail10sequential3seqE - _ZN34_INTERNAL_8c230643_4_k_cu_82488ad94cuda3std6ranges3__45__cpo9iter_moveE)
_ZN34_INTERNAL_8c230643_4_k_cu_82488ad94cuda3std6ranges3__45__cpo9iter_moveE:
	.zero		1
	.type		_ZN34_INTERNAL_8c230643_4_k_cu_82488ad96thrust24THRUST_300001_SM_1000_NS6system6detail10sequential3seqE,@object
	.size		_ZN34_INTERNAL_8c230643_4_k_cu_82488ad96thrust24THRUST_300001_SM_1000_NS6system6detail10sequential3seqE,(_ZN34_INTERNAL_8c230643_4_k_cu_82488ad96thrust24THRUST_300001_SM_1000_NS12placeholders2_9E - _ZN34_INTERNAL_8c230643_4_k_cu_82488ad96thrust24THRUST_300001_SM_1000_NS6system6detail10sequential3seqE)
_ZN34_INTERNAL_8c230643_4_k_cu_82488ad96thrust24THRUST_300001_SM_1000_NS6system6detail10sequential3seqE:
	.zero		1
	.type		_ZN34_INTERNAL_8c230643_4_k_cu_82488ad96thrust24THRUST_300001_SM_1000_NS12placeholders2_9E,@object
	.size		_ZN34_INTERNAL_8c230643_4_k_cu_82488ad96thrust24THRUST_300001_SM_1000_NS12placeholders2_9E,(_ZN34_INTERNAL_8c230643_4_k_cu_82488ad94cuda3std3__419piecewise_constructE - _ZN34_INTERNAL_8c230643_4_k_cu_82488ad96thrust24THRUST_300001_SM_1000_NS12placeholders2_9E)
_ZN34_INTERNAL_8c230643_4_k_cu_82488ad96thrust24THRUST_300001_SM_1000_NS12placeholders2_9E:
	.zero		1
	.type		_ZN34_INTERNAL_8c230643_4_k_cu_82488ad94cuda3std3__419piecewise_constructE,@object
	.size		_ZN34_INTERNAL_8c230643_4_k_cu_82488ad94cuda3std3__419piecewise_constructE,(_ZN34_INTERNAL_8c230643_4_k_cu_82488ad94cuda3std6ranges3__45__cpo5cdataE - _ZN34_INTERNAL_8c230643_4_k_cu_82488ad94cuda3std3__419piecewise_constructE)
_ZN34_INTERNAL_8c230643_4_k_cu_82488ad94cuda3std3__419piecewise_constructE:
	.zero		1
	.type		_ZN34_INTERNAL_8c230643_4_k_cu_82488ad94cuda3std6ranges3__45__cpo5cdataE,@object
	.size		_ZN34_INTERNAL_8c230643_4_k_cu_82488ad94cuda3std6ranges3__45__cpo5cdataE,(_ZN34_INTERNAL_8c230643_4_k_cu_82488ad96thrust24THRUST_300001_SM_1000_NS12placeholders2_1E - _ZN34_INTERNAL_8c230643_4_k_cu_82488ad94cuda3std6ranges3__45__cpo5cdataE)
_ZN34_INTERNAL_8c230643_4_k_cu_82488ad94cuda3std6ranges3__45__cpo5cdataE:
	.zero		1
	.type		_ZN34_INTERNAL_8c230643_4_k_cu_82488ad96thrust24THRUST_300001_SM_1000_NS12placeholders2_1E,@object
	.size		_ZN34_INTERNAL_8c230643_4_k_cu_82488ad96thrust24THRUST_300001_SM_1000_NS12placeholders2_1E,(_ZN34_INTERNAL_8c230643_4_k_cu_82488ad94cuda3std3__45__cpo3endE - _ZN34_INTERNAL_8c230643_4_k_cu_82488ad96thrust24THRUST_300001_SM_1000_NS12placeholders2_1E)
_ZN34_INTERNAL_8c230643_4_k_cu_82488ad96thrust24THRUST_300001_SM_1000_NS12placeholders2_1E:
	.zero		1
	.type		_ZN34_INTERNAL_8c230643_4_k_cu_82488ad94cuda3std3__45__cpo3endE,@object
	.size		_ZN34_INTERNAL_8c230643_4_k_cu_82488ad94cuda3std3__45__cpo3endE,(_ZN34_INTERNAL_8c230643_4_k_cu_82488ad94cuda3std6ranges3__45__cpo3endE - _ZN34_INTERNAL_8c230643_4_k_cu_82488ad94cuda3std3__45__cpo3endE)
_ZN34_INTERNAL_8c230643_4_k_cu_82488ad94cuda3std3__45__cpo3endE:
	.zero		1
	.type		_ZN34_INTERNAL_8c230643_4_k_cu_82488ad94cuda3std6ranges3__45__cpo3endE,@object
	.size		_ZN34_INTERNAL_8c230643_4_k_cu_82488ad94cuda3std6ranges3__45__cpo3endE,(_ZN34_INTERNAL_8c230643_4_k_cu_82488ad96thrust24THRUST_300001_SM_1000_NS12placeholders2_5E - _ZN34_INTERNAL_8c230643_4_k_cu_82488ad94cuda3std6ranges3__45__cpo3endE)
_ZN34_INTERNAL_8c230643_4_k_cu_82488ad94cuda3std6ranges3__45__cpo3endE:
	.zero		1
	.type		_ZN34_INTERNAL_8c230643_4_k_cu_82488ad96thrust24THRUST_300001_SM_1000_NS12placeholders2_5E,@object
	.size		_ZN34_INTERNAL_8c230643_4_k_cu_82488ad96thrust24THRUST_300001_SM_1000_NS12placeholders2_5E,(_ZN34_INTERNAL_8c230643_4_k_cu_82488ad94cuda3std3__45__cpo4rendE - _ZN34_INTERNAL_8c230643_4_k_cu_82488ad96thrust24THRUST_300001_SM_1000_NS12placeholders2_5E)
_ZN34_INTERNAL_8c230643_4_k_cu_82488ad96thrust24THRUST_300001_SM_1000_NS12placeholders2_5E:
	.zero		1
	.type		_ZN34_INTERNAL_8c230643_4_k_cu_82488ad94cuda3std3__45__cpo4rendE,@object
	.size		_ZN34_INTERNAL_8c230643_4_k_cu_82488ad94cuda3std3__45__cpo4rendE,(_ZN34_INTERNAL_8c230643_4_k_cu_82488ad94cuda3std6ranges3__45__cpo9iter_swapE - _ZN34_INTERNAL_8c230643_4_k_cu_82488ad94cuda3std3__45__cpo4rendE)
_ZN34_INTERNAL_8c230643_4_k_cu_82488ad94cuda3std3__45__cpo4rendE:
	.zero		1
	.type		_ZN34_INTERNAL_8c230643_4_k_cu_82488ad94cuda3std6ranges3__45__cpo9iter_swapE,@object
	.size		_ZN34_INTERNAL_8c230643_4_k_cu_82488ad94cuda3std6ranges3__45__cpo9iter_swapE,(_ZN34_INTERNAL_8c230643_4_k_cu_82488ad94cuda3std3__48unexpectE - _ZN34_INTERNAL_8c230643_4_k_cu_82488ad94cuda3std6ranges3__45__cpo9iter_swapE)
_ZN34_INTERNAL_8c230643_4_k_cu_82488ad94cuda3std6ranges3__45__cpo9iter_swapE:
	.zero		1
	.type		_ZN34_INTERNAL_8c230643_4_k_cu_82488ad94cuda3std3__48unexpectE,@object
	.size		_ZN34_INTERNAL_8c230643_4_k_cu_82488ad94cuda3std3__48unexpectE,(_ZN34_INTERNAL_8c230643_4_k_cu_82488ad96thrust24THRUST_300001_SM_1000_NS8cuda_cub3parE - _ZN34_INTERNAL_8c230643_4_k_cu_82488ad94cuda3std3__48unexpectE)
_ZN34_INTERNAL_8c230643_4_k_cu_82488ad94cuda3std3__48unexpectE:
	.zero		1
	.type		_ZN34_INTERNAL_8c230643_4_k_cu_82488ad96thrust24THRUST_300001_SM_1000_NS8cuda_cub3parE,@object
	.size		_ZN34_INTERNAL_8c230643_4_k_cu_82488ad96thrust24THRUST_300001_SM_1000_NS8cuda_cub3parE,(.L_29 - _ZN34_INTERNAL_8c230643_4_k_cu_82488ad96thrust24THRUST_300001_SM_1000_NS8cuda_cub3parE)
_ZN34_INTERNAL_8c230643_4_k_cu_82488ad96thrust24THRUST_300001_SM_1000_NS8cuda_cub3parE:
	.zero		1
.L_29:


//--------------------- .nv.constant0._ZN3cub18CUB_300001_SM_10006detail11EmptyKernelIvEEvv --------------------------
	.section	.nv.constant0._ZN3cub18CUB_300001_SM_10006detail11EmptyKernelIvEEvv,"a",@progbits
	.sectionflags	@""
	.align	4
.nv.constant0._ZN3cub18CUB_300001_SM_10006detail11EmptyKernelIvEEvv:
	.zero		896


//--------------------- .nv.constant0._Z33extract_minimizers_kraken2_kernelPKcPK10GenomeInfoiP12MinimizerHitPj13Kraken2Paramsi --------------------------
	.section	.nv.constant0._Z33extract_minimizers_kraken2_kernelPKcPK10GenomeInfoiP12MinimizerHitPj13Kraken2Paramsi,"a",@progbits
	.sectionflags	@""
	.align	4
.nv.constant0._Z33extract_minimizers_kraken2_kernelPKcPK10GenomeInfoiP12MinimizerHitPj13Kraken2Paramsi:
	.zero		956


//--------------------- SYMBOLS --------------------------

	.type		.nv.reservedSmem.offset0,@object
	.size		.nv.reservedSmem.offset0,0x4
